def attn_fwd(
    Q,
    K,
    V,
    Out,
    Lse,
    sm_scale,
    stride_qz,
    stride_qh,
    stride_qm,
    stride_qk,
    stride_kz,
    stride_kh,
    stride_kn,
    stride_kk,
    stride_vz,
    stride_vh,
    stride_vn,
    stride_vk,
    stride_oz,
    stride_oh,
    stride_om,
    stride_ok,
    seqlen_q,
    seqlen_k,
    BLOCK_M: tl.constexpr,
    BLOCK_N: tl.constexpr,
    HEAD_DIM: tl.constexpr,
    CAUSAL: tl.constexpr,
):
    start_m = tl.program_id(0)
    off_hz = tl.program_id(1)
    q_off = off_hz * stride_qh
    k_off = off_hz * stride_kh
    v_off = off_hz * stride_vh
    offs_m = start_m * BLOCK_M + tl.arange(0, BLOCK_M)
    offs_d = tl.arange(0, HEAD_DIM)
    offs_n = tl.arange(0, BLOCK_N)
    q_ptrs = Q + q_off + offs_m[:, None] * stride_qm + offs_d[None, :] * stride_qk
    k_ptrs = K + k_off + offs_d[:, None] * stride_kk + offs_n[None, :] * stride_kn
    v_ptrs = V + v_off + offs_n[:, None] * stride_vn + offs_d[None, :] * stride_vk
    m_i = tl.full([BLOCK_M], float("-inf"), dtype=tl.float32)
    l_i = tl.zeros([BLOCK_M], dtype=tl.float32) + 1.0
    acc = tl.zeros([BLOCK_M, HEAD_DIM], dtype=tl.float32)
    q = tl.load(q_ptrs)
    acc, l_i, m_i = _attn_fwd_inner(
        acc,
        l_i,
        m_i,
        q,
        k_ptrs,
        v_ptrs,
        sm_scale,
        stride_kn,
        stride_vn,
        start_m,
        seqlen_k,
        BLOCK_M,
        BLOCK_N,
        HEAD_DIM,
        CAUSAL,
    )
    acc = acc / l_i[:, None]
    lse = m_i + tl.math.log2(l_i) / 1.4426950408889634
    o_ptrs = (
        Out
        + off_hz * stride_oh
        + offs_m[:, None] * stride_om
        + offs_d[None, :] * stride_ok
    )
    tl.store(o_ptrs, acc.to(Out.dtype.element_ty))
    tl.store(Lse + off_hz * seqlen_q + offs_m, lse)

# config = {"BLOCK_M": 256, "BLOCK_N": 128, "HEAD_DIM": 32, "arch": "sm_90", "causal": true, "dtype": "bf16", "num_stages": 3, "num_warps": 8}
# arch = sm_90


// ===== COMPILED SASS (sm_90a) =====

	.target	sm_90a

	.elftype	@"ET_EXEC"


//--------------------- .note.nv.tkinfo           --------------------------
	.section	.note.nv.tkinfo,"",@"SHT_NOTE"
	.sectionflags	@"SHF_NOTE_NV_TKINFO"
	.tkinfo
        /*0018*/ 	.word	0x00000002
        /*0030*/ 	.string	""
        /*0030*/ 	.string	"ptxas"
        /*0030*/ 	.string	"Cuda compilation tools, release 13.0, V13.0.88"
        /*0030*/ 	.string	"Build cuda_13.0.r13.0/compiler.36424714_0"
        /*0030*/ 	.string	"-v  -suppress-debug-info  -lineinfo  -arch sm_90a "



//--------------------- .note.nv.cuinfo           --------------------------
	.section	.note.nv.cuinfo,"",@"SHT_NOTE"
	.sectionflags	@"SHF_NOTE_NV_CUINFO"
        /*0018*/ 	.short	0x0002
        /*001a*/ 	.short	0x005a
        /*001c*/ 	.short	0x0082
	.zero		2


//--------------------- .nv.info                  --------------------------
	.section	.nv.info,"",@"SHT_CUDA_INFO"
	.align	4


	//----- nvinfo : EIATTR_REGCOUNT
	.align		4
        /*0000*/ 	.byte	0x04, 0x2f
        /*0002*/ 	.short	(.L_2 - .L_1)
	.align		4
.L_1:
        /*0004*/ 	.word	index@(attn_fwd)
        /*0008*/ 	.word	0x000000ff


	//----- nvinfo : EIATTR_FRAME_SIZE
	.align		4
.L_2:
        /*000c*/ 	.byte	0x04, 0x11
        /*000e*/ 	.short	(.L_4 - .L_3)
	.align		4
.L_3:
        /*0010*/ 	.word	index@(attn_fwd)
        /*0014*/ 	.word	0x00000060


	//----- nvinfo : EIATTR_MIN_STACK_SIZE
	.align		4
.L_4:
        /*0018*/ 	.byte	0x04, 0x12
        /*001a*/ 	.short	(.L_6 - .L_5)
	.align		4
.L_5:
        /*001c*/ 	.word	index@(attn_fwd)
        /*0020*/ 	.word	0x00000060
.L_6:


//--------------------- .nv.compat                --------------------------
	.section	.nv.compat,"",@"SHT_CUDA_COMPAT_INFO"
	.align	4
        /*0000*/ 	.byte	0x02, 0x09, 0x01, 0x00, 0x02, 0x02, 0x04, 0x00, 0x02, 0x05, 0x05, 0x00, 0x03, 0x07, 0x01, 0x01
        /*0010*/ 	.byte	0x02, 0x03, 0x00, 0x00, 0x02, 0x06, 0x01, 0x00, 0x04, 0x0b, 0x08, 0x00, 0x00, 0x00, 0x00, 0x00
        /*0020*/ 	.byte	0x00, 0x00, 0x00, 0x00


//--------------------- .nv.info.attn_fwd         --------------------------
	.section	.nv.info.attn_fwd,"",@"SHT_CUDA_INFO"
	.sectionflags	@""
	.align	4


	//----- nvinfo : EIATTR_CUDA_API_VERSION
	.align		4
        /*0000*/ 	.byte	0x04, 0x37
        /*0002*/ 	.short	(.L_8 - .L_7)
.L_7:
        /*0004*/ 	.word	0x00000082


	//----- nvinfo : EIATTR_KPARAM_INFO
	.align		4
.L_8:
        /*0008*/ 	.byte	0x04, 0x17
        /*000a*/ 	.short	(.L_10 - .L_9)
.L_9:
        /*000c*/ 	.word	0x00000000
        /*0010*/ 	.short	0x0019
        /*0012*/ 	.short	0x0080
        /*0014*/ 	.byte	0x00, 0xf4, 0x21, 0x00


	//----- nvinfo : EIATTR_KPARAM_INFO
	.align		4
.L_10:
        /*0018*/ 	.byte	0x04, 0x17
        /*001a*/ 	.short	(.L_12 - .L_11)
.L_11:
        /*001c*/ 	.word	0x00000000
        /*0020*/ 	.short	0x0018
        /*0022*/ 	.short	0x0078
        /*0024*/ 	.byte	0x00, 0xf4, 0x21, 0x00


	//----- nvinfo : EIATTR_KPARAM_INFO
	.align		4
.L_12:
        /*0028*/ 	.byte	0x04, 0x17
        /*002a*/ 	.short	(.L_14 - .L_13)
.L_13:
        /*002c*/ 	.word	0x00000000
        /*0030*/ 	.short	0x0017
        /*0032*/ 	.short	0x0070
        /*0034*/ 	.byte	0x00, 0xf0, 0x11, 0x00


	//----- nvinfo : EIATTR_KPARAM_INFO
	.align		4
.L_14:
        /*0038*/ 	.byte	0x04, 0x17
        /*003a*/ 	.short	(.L_16 - .L_15)
.L_15:
        /*003c*/ 	.word	0x00000000
        /*0040*/ 	.short	0x0016
        /*0042*/ 	.short	0x006c
        /*0044*/ 	.byte	0x00, 0xf0, 0x11, 0x00


	//----- nvinfo : EIATTR_KPARAM_INFO
	.align		4
.L_16:
        /*0048*/ 	.byte	0x04, 0x17
        /*004a*/ 	.short	(.L_18 - .L_17)
.L_17:
        /*004c*/ 	.word	0x00000000
        /*0050*/ 	.short	0x0015
        /*0052*/ 	.short	0x0068
        /*0054*/ 	.byte	0x00, 0xf0, 0x11, 0x00


	//----- nvinfo : EIATTR_KPARAM_INFO
	.align		4
.L_18:
        /*0058*/ 	.byte	0x04, 0x17
        /*005a*/ 	.short	(.L_20 - .L_19)
.L_19:
        /*005c*/ 	.word	0x00000000
        /*0060*/ 	.short	0x0014
        /*0062*/ 	.short	0x0064
        /*0064*/ 	.byte	0x00, 0xf0, 0x11, 0x00


	//----- nvinfo : EIATTR_KPARAM_INFO
	.align		4
.L_20:
        /*0068*/ 	.byte	0x04, 0x17
        /*006a*/ 	.short	(.L_22 - .L_21)
.L_21:
        /*006c*/ 	.word	0x00000000
        /*0070*/ 	.short	0x0013
        /*0072*/ 	.short	0x0060
        /*0074*/ 	.byte	0x00, 0xf0, 0x11, 0x00


	//----- nvinfo : EIATTR_KPARAM_INFO
	.align		4
.L_22:
        /*0078*/ 	.byte	0x04, 0x17
        /*007a*/ 	.short	(.L_24 - .L_23)
.L_23:
        /*007c*/ 	.word	0x00000000
        /*0080*/ 	.short	0x0012
        /*0082*/ 	.short	0x005c
        /*0084*/ 	.byte	0x00, 0xf0, 0x11, 0x00


	//----- nvinfo : EIATTR_KPARAM_INFO
	.align		4
.L_24:
        /*0088*/ 	.byte	0x04, 0x17
        /*008a*/ 	.short	(.L_26 - .L_25)
.L_25:
        /*008c*/ 	.word	0x00000000
        /*0090*/ 	.short	0x0011
        /*0092*/ 	.short	0x0058
        /*0094*/ 	.byte	0x00, 0xf0, 0x11, 0x00


	//----- nvinfo : EIATTR_KPARAM_INFO
	.align		4
.L_26:
        /*0098*/ 	.byte	0x04, 0x17
        /*009a*/ 	.short	(.L_28 - .L_27)
.L_27:
        /*009c*/ 	.word	0x00000000
        /*00a0*/ 	.short	0x0010
        /*00a2*/ 	.short	0x0054
        /*00a4*/ 	.byte	0x00, 0xf0, 0x11, 0x00


	//----- nvinfo : EIATTR_KPARAM_INFO
	.align		4
.L_28:
        /*00a8*/ 	.byte	0x04, 0x17
        /*00aa*/ 	.short	(.L_30 - .L_29)
.L_29:
        /*00ac*/ 	.word	0x00000000
        /*00b0*/ 	.short	0x000f
        /*00b2*/ 	.short	0x0050
        /*00b4*/ 	.byte	0x00, 0xf0, 0x11, 0x00


	//----- nvinfo : EIATTR_KPARAM_INFO
	.align		4
.L_30:
        /*00b8*/ 	.byte	0x04, 0x17
        /*00ba*/ 	.short	(.L_32 - .L_31)
.L_31:
        /*00bc*/ 	.word	0x00000000
        /*00c0*/ 	.short	0x000e
        /*00c2*/ 	.short	0x004c
        /*00c4*/ 	.byte	0x00, 0xf0, 0x11, 0x00


	//----- nvinfo : EIATTR_KPARAM_INFO
	.align		4
.L_32:
        /*00c8*/ 	.byte	0x04, 0x17
        /*00ca*/ 	.short	(.L_34 - .L_33)
.L_33:
        /*00cc*/ 	.word	0x00000000
        /*00d0*/ 	.short	0x000d
        /*00d2*/ 	.short	0x0048
        /*00d4*/ 	.byte	0x00, 0xf0, 0x11, 0x00


	//----- nvinfo : EIATTR_KPARAM_INFO
	.align		4
.L_34:
        /*00d8*/ 	.byte	0x04, 0x17
        /*00da*/ 	.short	(.L_36 - .L_35)
.L_35:
        /*00dc*/ 	.word	0x00000000
        /*00e0*/ 	.short	0x000c
        /*00e2*/ 	.short	0x0044
        /*00e4*/ 	.byte	0x00, 0xf0, 0x11, 0x00


	//----- nvinfo : EIATTR_KPARAM_INFO
	.align		4
.L_36:
        /*00e8*/ 	.byte	0x04, 0x17
        /*00ea*/ 	.short	(.L_38 - .L_37)
.L_37:
        /*00ec*/ 	.word	0x00000000
        /*00f0*/ 	.short	0x000b
        /*00f2*/ 	.short	0x0040
        /*00f4*/ 	.byte	0x00, 0xf0, 0x11, 0x00


	//----- nvinfo : EIATTR_KPARAM_INFO
	.align		4
.L_38:
        /*00f8*/ 	.byte	0x04, 0x17
        /*00fa*/ 	.short	(.L_40 - .L_39)
.L_39:
        /*00fc*/ 	.word	0x00000000
        /*0100*/ 	.short	0x000a
        /*0102*/ 	.short	0x003c
        /*0104*/ 	.byte	0x00, 0xf0, 0x11, 0x00


	//----- nvinfo : EIATTR_KPARAM_INFO
	.align		4
.L_40:
        /*0108*/ 	.byte	0x04, 0x17
        /*010a*/ 	.short	(.L_42 - .L_41)
.L_41:
        /*010c*/ 	.word	0x00000000
        /*0110*/ 	.short	0x0009
        /*0112*/ 	.short	0x0038
        /*0114*/ 	.byte	0x00, 0xf0, 0x11, 0x00


	//----- nvinfo : EIATTR_KPARAM_INFO
	.align		4
.L_42:
        /*0118*/ 	.byte	0x04, 0x17
        /*011a*/ 	.short	(.L_44 - .L_43)
.L_43:
        /*011c*/ 	.word	0x00000000
        /*0120*/ 	.short	0x0008
        /*0122*/ 	.short	0x0034
        /*0124*/ 	.byte	0x00, 0xf0, 0x11, 0x00


	//----- nvinfo : EIATTR_KPARAM_INFO
	.align		4
.L_44:
        /*0128*/ 	.byte	0x04, 0x17
        /*012a*/ 	.short	(.L_46 - .L_45)
.L_45:
        /*012c*/ 	.word	0x00000000
        /*0130*/ 	.short	0x0007
        /*0132*/ 	.short	0x0030
        /*0134*/ 	.byte	0x00, 0xf0, 0x11, 0x00


	//----- nvinfo : EIATTR_KPARAM_INFO
	.align		4
.L_46:
        /*0138*/ 	.byte	0x04, 0x17
        /*013a*/ 	.short	(.L_48 - .L_47)
.L_47:
        /*013c*/ 	.word	0x00000000
        /*0140*/ 	.short	0x0006
        /*0142*/ 	.short	0x002c
        /*0144*/ 	.byte	0x00, 0xf0, 0x11, 0x00


	//----- nvinfo : EIATTR_KPARAM_INFO
	.align		4
.L_48:
        /*0148*/ 	.byte	0x04, 0x17
        /*014a*/ 	.short	(.L_50 - .L_49)
.L_49:
        /*014c*/ 	.word	0x00000000
        /*0150*/ 	.short	0x0005
        /*0152*/ 	.short	0x0028
        /*0154*/ 	.byte	0x00, 0xf0, 0x11, 0x00


	//----- nvinfo : EIATTR_KPARAM_INFO
	.align		4
.L_50:
        /*0158*/ 	.byte	0x04, 0x17
        /*015a*/ 	.short	(.L_52 - .L_51)
.L_51:
        /*015c*/ 	.word	0x00000000
        /*0160*/ 	.short	0x0004
        /*0162*/ 	.short	0x0020
        /*0164*/ 	.byte	0x00, 0xf4, 0x21, 0x00


	//----- nvinfo : EIATTR_KPARAM_INFO
	.align		4
.L_52:
        /*0168*/ 	.byte	0x04, 0x17
        /*016a*/ 	.short	(.L_54 - .L_53)
.L_53:
        /*016c*/ 	.word	0x00000000
        /*0170*/ 	.short	0x0003
        /*0172*/ 	.short	0x0018
        /*0174*/ 	.byte	0x00, 0xf4, 0x21, 0x00


	//----- nvinfo : EIATTR_KPARAM_INFO
	.align		4
.L_54:
        /*0178*/ 	.byte	0x04, 0x17
        /*017a*/ 	.short	(.L_56 - .L_55)
.L_55:
        /*017c*/ 	.word	0x00000000
        /*0180*/ 	.short	0x0002
        /*0182*/ 	.short	0x0010
        /*0184*/ 	.byte	0x00, 0xf4, 0x21, 0x00


	//----- nvinfo : EIATTR_KPARAM_INFO
	.align		4
.L_56:
        /*0188*/ 	.byte	0x04, 0x17
        /*018a*/ 	.short	(.L_58 - .L_57)
.L_57:
        /*018c*/ 	.word	0x00000000
        /*0190*/ 	.short	0x0001
        /*0192*/ 	.short	0x0008
        /*0194*/ 	.byte	0x00, 0xf4, 0x21, 0x00


	//----- nvinfo : EIATTR_KPARAM_INFO
	.align		4
.L_58:
        /*0198*/ 	.byte	0x04, 0x17
        /*019a*/ 	.short	(.L_60 - .L_59)
.L_59:
        /*019c*/ 	.word	0x00000000
        /*01a0*/ 	.short	0x0000
        /*01a2*/ 	.short	0x0000
        /*01a4*/ 	.byte	0x00, 0xf4, 0x21, 0x00


	//----- nvinfo : EIATTR_SPARSE_MMA_MASK
	.align		4
.L_60:
        /*01a8*/ 	.byte	0x03, 0x50
        /*01aa*/ 	.short	0x0000


	//----- nvinfo : EIATTR_MAXREG_COUNT
	.align		4
        /*01ac*/ 	.byte	0x03, 0x1b
        /*01ae*/ 	.short	0x00ff


	//----- nvinfo : EIATTR_NUM_BARRIERS
	.align		4
        /*01b0*/ 	.byte	0x02, 0x4c
        /*01b2*/ 	.byte	0x01
	.zero		1


	//----- nvinfo : EIATTR_ANNOTATIONS
	.align		4
        /*01b4*/ 	.byte	0x04, 0x55
        /*01b6*/ 	.short	(.L_62 - .L_61)


	//   ....[0]....
.L_61:
        /*01b8*/ 	.word	0x00000001
        /*01bc*/ 	.byte	0xf0, 0x12, 0x00, 0x00, 0x01, 0x00, 0x00, 0x00, 0x30, 0x13, 0x00, 0x00, 0x01, 0x00, 0x00, 0x00
        /* <DEDUP_REMOVED lines=10> */
        /*026c*/ 	.byte	0x20, 0x1d, 0x00, 0x00, 0x01, 0x00, 0x00, 0x00, 0x30, 0x1d, 0x00, 0x00


	//----- nvinfo : EIATTR_MERCURY_ISA_VERSION
	.align		4
.L_62:
        /*0278*/ 	.byte	0x03, 0x5f
        /*027a*/ 	.short	0x0101


	//----- nvinfo : EIATTR_COOP_GROUP_MASK_REGIDS
	.align		4
        /*027c*/ 	.byte	0x04, 0x29
        /*027e*/ 	.short	(.L_64 - .L_63)


	//   ....[0]....
.L_63:
        /*0280*/ 	.word	0xffffffff


	//   ....[1]....
        /*0284*/ 	.word	0xffffffff


	//   ....[2]....
        /*0288*/ 	.word	0xffffffff


	//   ....[3]....
        /*028c*/ 	.word	0xffffffff


	//   ....[4]....
        /*0290*/ 	.word	0xffffffff


	//   ....[5]....
        /*0294*/ 	.word	0xffffffff


	//   ....[6]....
        /*0298*/ 	.word	0xffffffff


	//   ....[7]....
        /*029c*/ 	.word	0xffffffff


	//   ....[8]....
        /*02a0*/ 	.word	0xffffffff


	//   ....[9]....
        /*02a4*/ 	.word	0xffffffff


	//   ....[10]....
        /*02a8*/ 	.word	0xffffffff


	//   ....[11]....
        /*02ac*/ 	.word	0xffffffff


	//   ....[12]....
        /*02b0*/ 	.word	0xffffffff


	//   ....[13]....
        /*02b4*/ 	.word	0xffffffff


	//   ....[14]....
        /*02b8*/ 	.word	0xffffffff


	//   ....[15]....
        /*02bc*/ 	.word	0xffffffff


	//----- nvinfo : EIATTR_COOP_GROUP_INSTR_OFFSETS
	.align		4
.L_64:
        /*02c0*/ 	.byte	0x04, 0x28
        /*02c2*/ 	.short	(.L_66 - .L_65)


	//   ....[0]....
.L_65:
        /*02c4*/ 	.word	0x00004d70


	//   ....[1]....
        /*02c8*/ 	.word	0x00004fc0


	//   ....[2]....
        /*02cc*/ 	.word	0x000056b0


	//   ....[3]....
        /*02d0*/ 	.word	0x000057f0


	//   ....[4]....
        /*02d4*/ 	.word	0x00005da0


	//   ....[5]....
        /*02d8*/ 	.word	0x00005ea0


	//   ....[6]....
        /*02dc*/ 	.word	0x00006640


	//   ....[7]....
        /*02e0*/ 	.word	0x00006660


	//   ....[8]....
        /*02e4*/ 	.word	0x00008770


	//   ....[9]....
        /*02e8*/ 	.word	0x00008780


	//   ....[10]....
        /*02ec*/ 	.word	0x00008790


	//   ....[11]....
        /*02f0*/ 	.word	0x000087a0


	//   ....[12]....
        /*02f4*/ 	.word	0x00008810


	//   ....[13]....
        /*02f8*/ 	.word	0x00008830


	//   ....[14]....
        /*02fc*/ 	.word	0x00008850


	//   ....[15]....
        /*0300*/ 	.word	0x00008860


	//----- nvinfo : EIATTR_EXIT_INSTR_OFFSETS
	.align		4
.L_66:
        /*0304*/ 	.byte	0x04, 0x1c
        /*0306*/ 	.short	(.L_68 - .L_67)


	//   ....[0]....
.L_67:
        /*0308*/ 	.word	0x0000a920


	//----- nvinfo : EIATTR_REQNTID
	.align		4
.L_68:
        /*030c*/ 	.byte	0x04, 0x10
        /*030e*/ 	.short	(.L_70 - .L_69)
.L_69:
        /*0310*/ 	.word	0x00000100
        /*0314*/ 	.word	0x00000001
        /*0318*/ 	.word	0x00000001


	//----- nvinfo : EIATTR_CBANK_PARAM_SIZE
	.align		4
.L_70:
        /*031c*/ 	.byte	0x03, 0x19
        /*031e*/ 	.short	0x0088


	//----- nvinfo : EIATTR_PARAM_CBANK
	.align		4
        /*0320*/ 	.byte	0x04, 0x0a
        /*0322*/ 	.short	(.L_72 - .L_71)
	.align		4
.L_71:
        /*0324*/ 	.word	index@(.nv.constant0.attn_fwd)
        /*0328*/ 	.short	0x0210
        /*032a*/ 	.short	0x0088


	//----- nvinfo : EIATTR_SW_WAR
	.align		4
.L_72:
        /*032c*/ 	.byte	0x04, 0x36
        /*032e*/ 	.short	(.L_74 - .L_73)
.L_73:
        /*0330*/ 	.word	0x00000008
.L_74:


//--------------------- .nv.callgraph             --------------------------
	.section	.nv.callgraph,"",@"SHT_CUDA_CALLGRAPH"
	.align	4
	.sectionentsize	8
	.align		4
        /*0000*/ 	.word	0x00000000
	.align		4
        /*0004*/ 	.word	0xffffffff
	.align		4
        /*0008*/ 	.word	0x00000000
	.align		4
        /*000c*/ 	.word	0xfffffffe
	.align		4
        /*0010*/ 	.word	0x00000000
	.align		4
        /*0014*/ 	.word	0xfffffffd
	.align		4
        /*0018*/ 	.word	0x00000000
	.align		4
        /*001c*/ 	.word	0xfffffffc


//--------------------- .nv.constant4             --------------------------
	.section	.nv.constant4,"a",@progbits
	.align	8
	.align		8
.nv.constant4:
        /*0000*/ 	.dword	_$_str


//--------------------- .text.attn_fwd            --------------------------
	.section	.text.attn_fwd,"ax",@progbits
	.align	128
        .global         attn_fwd
        .type           attn_fwd,@function
        .size           attn_fwd,(.L_x_3 - attn_fwd)
        .other          attn_fwd,@"STO_CUDA_ENTRY STV_DEFAULT"
attn_fwd:
.text.attn_fwd:
[----:B------:R-:W0:Y:S01]  /*0000*/  LDC R1, c[0x0][0x28] ;  /* 0x00000a00ff017b82 */ /* 0x000e220000000800 */
[----:B------:R-:W1:Y:S07]  /*0010*/  S2R R184, SR_TID.X ;  /* 0x0000000000b87919 */ /* 0x000e6e0000002100 */
[----:B------:R-:W2:Y:S01]  /*0020*/  S2UR UR21, SR_CTAID.Y ;  /* 0x00000000001579c3 */ /* 0x000ea20000002600 */
[----:B------:R-:W-:Y:S01]  /*0030*/  ULDC.64 UR4, c[0x0][0x240] ;  /* 0x0000900000047ab9 */ /* 0x000fe20000000a00 */
[----:B------:R-:W-:Y:S01]  /*0040*/  ULDC.64 UR28, c[0x0][0x208] ;  /* 0x00008200001c7ab9 */ /* 0x000fe20000000a00 */
[----:B------:R-:W1:Y:S01]  /*0050*/  S2R R0, SR_CTAID.X ;  /* 0x0000000000007919 */ /* 0x000e620000002500 */
[----:B0-----:R-:W-:-:S04]  /*0060*/  VIADD R1, R1, 0xffffffa0 ;  /* 0xffffffa001017836 */ /* 0x001fc80000000000 */
[----:B------:R-:W0:Y:S08]  /*0070*/  LDC.64 R4, c[0x0][0x210] ;  /* 0x00008400ff047b82 */ /* 0x000e300000000a00 */
[----:B------:R-:W3:Y:S01]  /*0080*/  LDC R65, c[0x0][0x248] ;  /* 0x00009200ff417b82 */ /* 0x000ee20000000800 */
[----:B--2---:R-:W-:-:S04]  /*0090*/  UIMAD UR4, UR21, UR4, URZ ;  /* 0x00000004150472a4 */ /* 0x004fc8000f8e023f */
[----:B------:R-:W-:Y:S01]  /*00a0*/  USHF.L.U32 UR6, UR4, 0x1, URZ ;  /* 0x0000000104067899 */ /* 0x000fe2000800063f */
[----:B-1----:R-:W-:-:S05]  /*00b0*/  PRMT R2, R184, 0x6540, R0 ;  /* 0x00006540b8027816 */ /* 0x002fca0000000000 */
[----:B------:R-:W-:Y:S01]  /*00c0*/  IMAD R0, R2, UR5, RZ ;  /* 0x0000000502007c24 */ /* 0x000fe2000f8e02ff */
[----:B------:R-:W-:Y:S01]  /*00d0*/  UIMAD.WIDE UR4, UR4, 0x2, URZ ;  /* 0x00000002040478a5 */ /* 0x000fe2000f8e023f */
[----:B---3--:R-:W-:Y:S02]  /*00e0*/  IMAD R15, R65, 0x6, RZ ;  /* 0x00000006410f7824 */ /* 0x008fe400078e02ff */
[C---:B------:R-:W-:Y:S02]  /*00f0*/  IMAD.SHL.U32 R3, R0.reuse, 0x2, RZ ;  /* 0x0000000200037824 */ /* 0x040fe400078e00ff */
[----:B------:R-:W-:-:S03]  /*0100*/  IMAD.HI R0, R0, 0x2, RZ ;  /* 0x0000000200007827 */ /* 0x000fc600078e02ff */
[----:B0-----:R-:W-:Y:S01]  /*0110*/  IADD3 R2, P0, P1, R3, UR6, R4 ;  /* 0x0000000603027c10 */ /* 0x001fe2000f91e004 */
[C---:B------:R-:W-:Y:S02]  /*0120*/  IMAD R27, R65.reuse, 0xc, RZ ;  /* 0x0000000c411b7824 */ /* 0x040fe400078e02ff */
[C---:B------:R-:W-:Y:S01]  /*0130*/  IMAD R9, R65.reuse, 0x22, RZ ;  /* 0x0000002241097824 */ /* 0x040fe200078e02ff */
[----:B------:R-:W-:Y:S01]  /*0140*/  IADD3.X R3, R0, UR5, R5, P0, P1 ;  /* 0x0000000500037c10 */ /* 0x000fe200087e2405 */
[----:B------:R-:W-:Y:S01]  /*0150*/  IMAD R5, R65, 0x3, RZ ;  /* 0x0000000341057824 */ /* 0x000fe200078e02ff */
[-C--:B------:R-:W-:Y:S01]  /*0160*/  IADD3 R8, P4, R15, R2.reuse, RZ ;  /* 0x000000020f087210 */ /* 0x080fe20007f9e0ff */
[----:B------:R-:W-:Y:S01]  /*0170*/  IMAD R51, R65, 0x18, RZ ;  /* 0x0000001841337824 */ /* 0x000fe200078e02ff */
[-C--:B------:R-:W-:Y:S01]  /*0180*/  IADD3 R14, P5, R27, R2.reuse, RZ ;  /* 0x000000021b0e7210 */ /* 0x080fe20007fbe0ff */
[----:B------:R-:W-:Y:S01]  /*0190*/  IMAD R75, R65, 0x30, RZ ;  /* 0x00000030414b7824 */ /* 0x000fe200078e02ff */
[-C--:B------:R-:W-:Y:S01]  /*01a0*/  IADD3 R36, P1, R9, R2.reuse, RZ ;  /* 0x0000000209247210 */ /* 0x080fe20007f3e0ff */
[----:B------:R-:W-:Y:S01]  /*01b0*/  IMAD.SHL.U32 R35, R65, 0x10, RZ ;  /* 0x0000001041237824 */ /* 0x000fe200078e00ff */
[-C--:B------:R-:W-:Y:S01]  /*01c0*/  LEA.HI.X.SX32 R9, R5, R3.reuse, 0x1, P4 ;  /* 0x0000000305097211 */ /* 0x080fe200020f0eff */
[----:B------:R-:W-:Y:S01]  /*01d0*/  IMAD.SHL.U32 R7, R65, 0x2, RZ ;  /* 0x0000000241077824 */ /* 0x000fe200078e00ff */
[-C--:B------:R-:W-:Y:S01]  /*01e0*/  IADD3 R26, P4, R51, R2.reuse, RZ ;  /* 0x00000002331a7210 */ /* 0x080fe20007f9e0ff */
[----:B------:R-:W-:Y:S01]  /*01f0*/  IMAD R23, R65, 0xa, RZ ;  /* 0x0000000a41177824 */ /* 0x000fe200078e02ff */
[-C--:B------:R-:W-:Y:S01]  /*0200*/  LEA.HI.X.SX32 R15, R15, R3.reuse, 0x1, P5 ;  /* 0x000000030f0f7211 */ /* 0x080fe200028f0eff */
[C---:B------:R-:W-:Y:S01]  /*0210*/  IMAD R31, R65.reuse, 0xe, RZ ;  /* 0x0000000e411f7824 */ /* 0x040fe200078e02ff */
[CC--:B------:R-:W-:Y:S01]  /*0220*/  LEA R34, P5, R65.reuse, R2.reuse, 0x5 ;  /* 0x0000000241227211 */ /* 0x0c0fe200078a28ff */
[----:B------:R-:W-:Y:S01]  /*0230*/  IMAD.SHL.U32 R11, R65, 0x4, RZ ;  /* 0x00000004410b7824 */ /* 0x000fe200078e00ff */
[-C--:B------:R-:W-:Y:S01]  /*0240*/  IADD3 R50, P6, R75, R2.reuse, RZ ;  /* 0x000000024b327210 */ /* 0x080fe20007fde0ff */
[----:B------:R-:W-:Y:S01]  /*0250*/  IMAD R13, R65, 0x5, RZ ;  /* 0x00000005410d7824 */ /* 0x000fe200078e02ff */
[-C--:B------:R-:W-:Y:S01]  /*0260*/  LEA.HI.X.SX32 R27, R27, R3.reuse, 0x1, P4 ;  /* 0x000000031b1b7211 */ /* 0x080fe200020f0eff */
[----:B------:R-:W-:Y:S01]  /*0270*/  IMAD R39, R65, 0x12, RZ ;  /* 0x0000001241277824 */ /* 0x000fe200078e02ff */
[-C--:B------:R-:W-:Y:S01]  /*0280*/  IADD3 R4, P4, R7, R2.reuse, RZ ;  /* 0x0000000207047210 */ /* 0x080fe20007f9e0ff */
[----:B------:R-:W-:Y:S01]  /*0290*/  IMAD R17, R65, 0x7, RZ ;  /* 0x0000000741117824 */ /* 0x000fe200078e02ff */
[-C--:B------:R-:W-:Y:S01]  /*02a0*/  LEA.HI.X.SX32 R35, R35, R3.reuse, 0x1, P5 ;  /* 0x0000000323237211 */ /* 0x080fe200028f0eff */
[C---:B------:R-:W-:Y:S01]  /*02b0*/  IMAD R43, R65.reuse, 0x14, RZ ;  /* 0x00000014412b7824 */ /* 0x040fe200078e02ff */
[CC--:B------:R-:W-:Y:S01]  /*02c0*/  LEA R6, P5, R65.reuse, R2.reuse, 0x2 ;  /* 0x0000000241067211 */ /* 0x0c0fe200078a10ff */
[----:B------:R-:W-:Y:S01]  /*02d0*/  IMAD R47, R65, 0x16, RZ ;  /* 0x00000016412f7824 */ /* 0x000fe200078e02ff */
[-C--:B------:R-:W-:Y:S01]  /*02e0*/  LEA.HI.X.SX32 R51, R51, R3.reuse, 0x1, P6 ;  /* 0x0000000333337211 */ /* 0x080fe200030f0eff */
[C---:B------:R-:W-:Y:S01]  /*02f0*/  IMAD R21, R65.reuse, 0x9, RZ ;  /* 0x0000000941157824 */ /* 0x040fe200078e02ff */
[CC--:B------:R-:W-:Y:S01]  /*0300*/  LEA R10, P6, R65.reuse, R2.reuse, 0x3 ;  /* 0x00000002410a7211 */ /* 0x0c0fe200078c18ff */
[C---:B------:R-:W-:Y:S01]  /*0310*/  IMAD R55, R65.reuse, 0x1a, RZ ;  /* 0x0000001a41377824 */ /* 0x040fe200078e02ff */
[CC--:B------:R-:W-:Y:S01]  /*0320*/  LEA.HI.X.SX32 R5, R65.reuse, R3.reuse, 0x1, P4 ;  /* 0x0000000341057211 */ /* 0x0c0fe200020f0eff */
[----:B------:R-:W-:Y:S01]  /*0330*/  IMAD R57, R65, 0x24, RZ ;  /* 0x0000002441397824 */ /* 0x000fe200078e02ff */
[-C--:B------:R-:W-:Y:S01]  /*0340*/  IADD3 R12, P4, R23, R2.reuse, RZ ;  /* 0x00000002170c7210 */ /* 0x080fe20007f9e0ff */
[----:B------:R-:W-:Y:S01]  /*0350*/  IMAD R25, R65, 0xb, RZ ;  /* 0x0000000b41197824 */ /* 0x000fe200078e02ff */
[-C--:B------:R-:W-:Y:S01]  /*0360*/  LEA.HI.X.SX32 R7, R7, R3.reuse, 0x1, P5 ;  /* 0x0000000307077211 */ /* 0x080fe200028f0eff */
[----:B------:R-:W-:Y:S01]  /*0370*/  IMAD R59, R65, 0x1c, RZ ;  /* 0x0000001c413b7824 */ /* 0x000fe200078e02ff */
[-C--:B------:R-:W-:Y:S01]  /*0380*/  IADD3 R16, P5, R31, R2.reuse, RZ ;  /* 0x000000021f107210 */ /* 0x080fe20007fbe0ff */
[----:B------:R-:W-:Y:S01]  /*0390*/  IMAD R63, R65, 0x1e, RZ ;  /* 0x0000001e413f7824 */ /* 0x000fe200078e02ff */
[-C--:B------:R-:W-:Y:S01]  /*03a0*/  LEA.HI.X.SX32 R11, R11, R3.reuse, 0x1, P6 ;  /* 0x000000030b0b7211 */ /* 0x080fe200030f0eff */
        /* <DEDUP_REMOVED lines=8> */
[----:B------:R-:W-:Y:S01]  /*0430*/  IMAD R67, R65, 0x28, RZ ;  /* 0x0000002841437824 */ /* 0x000fe200078e02ff */
[-C--:B------:R-:W-:Y:S01]  /*0440*/  IADD3 R24, P5, R47, R2.reuse, RZ ;  /* 0x000000022f187210 */ /* 0x080fe20007fbe0ff */
[C---:B------:R-:W-:Y:S01]  /*0450*/  IMAD R77, R65.reuse, 0x32, RZ ;  /* 0x00000032414d7824 */ /* 0x040fe200078e02ff */
[CC--:B------:R-:W-:Y:S01]  /*0460*/  LEA R18, P2, R65.reuse, R2.reuse, 0x4 ;  /* 0x0000000241127211 */ /* 0x0c0fe200078420ff */
[----:B------:R-:W-:Y:S01]  /*0470*/  IMAD R69, R65, 0x2a, RZ ;  /* 0x0000002a41457824 */ /* 0x000fe200078e02ff */
[-C--:B------:R-:W-:Y:S01]  /*0480*/  LEA.HI.X.SX32 R21, R21, R3.reuse, 0x1, P6 ;  /* 0x0000000315157211 */ /* 0x080fe200030f0eff */
[----:B------:R-:W-:Y:S01]  /*0490*/  IMAD R79, R65, 0x34, RZ ;  /* 0x00000034414f7824 */ /* 0x000fe200078e02ff */
[-C--:B------:R-:W-:Y:S01]  /*04a0*/  IADD3 R38, P0, R57, R2.reuse, RZ ;  /* 0x0000000239267210 */ /* 0x080fe20007f1e0ff */
        /* <DEDUP_REMOVED lines=26> */
[----:B------:R0:W2:Y:S01]  /*0650*/  LDG.E.U16 R0, desc[UR28][R2.64] ;  /* 0x0000001c02007981 */ /* 0x0000a2000c1e1500 */
[-C--:B------:R-:W-:Y:S01]  /*0660*/  LEA.HI.X.SX32 R31, R31, R3.reuse, 0x1, P4 ;  /* 0x000000031f1f7211 */ /* 0x080fe200020f0eff */
[----:B------:R-:W-:Y:S01]  /*0670*/  IMAD R61, R65, 0x1d, RZ ;  /* 0x0000001d413d7824 */ /* 0x000fe200078e02ff */
[-C--:B------:R-:W-:Y:S01]  /*0680*/  IADD3 R54, P0, R79, R2.reuse, RZ ;  /* 0x000000024f367210 */ /* 0x080fe20007f1e0ff */
[----:B------:R-:W-:Y:S01]  /*0690*/  IMAD R65, R65, 0x1f, RZ ;  /* 0x0000001f41417824 */ /* 0x000fe200078e02ff */
[----:B------:R-:W-:Y:S01]  /*06a0*/  IADD3 R46, P4, R71, R2, RZ ;  /* 0x00000002472e7210 */ /* 0x000fe20007f9e0ff */
[----:B------:R-:W3:Y:S01]  /*06b0*/  LDG.E.U16 R18, desc[UR28][R18.64] ;  /* 0x0000001c12127981 */ /* 0x000ee2000c1e1500 */
[----:B------:R-:W-:-:S02]  /*06c0*/  LEA.HI.X.SX32 R33, R33, R3, 0x1, P5 ;  /* 0x0000000321217211 */ /* 0x000fc400028f0eff */
[-C--:B------:R-:W-:Y:S01]  /*06d0*/  IADD3 R48, P5, R73, R2.reuse, RZ ;  /* 0x0000000249307210 */ /* 0x080fe20007fbe0ff */
[----:B------:R-:W4:Y:S01]  /*06e0*/  LDG.E.U16 R34, desc[UR28][R34.64] ;  /* 0x0000001c22227981 */ /* 0x000f22000c1e1500 */
[-C--:B------:R-:W-:Y:S02]  /*06f0*/  LEA.HI.X.SX32 R41, R41, R3.reuse, 0x1, P3 ;  /* 0x0000000329297211 */ /* 0x080fe400018f0eff */
[-C--:B------:R-:W-:Y:S01]  /*0700*/  IADD3 R56, P3, R81, R2.reuse, RZ ;  /* 0x0000000251387210 */ /* 0x080fe20007f7e0ff */
[----:B------:R-:W5:Y:S01]  /*0710*/  LDG.E.U16 R50, desc[UR28][R50.64] ;  /* 0x0000001c32327981 */ /* 0x000f62000c1e1500 */
[-C--:B------:R-:W-:Y:S02]  /*0720*/  LEA.HI.X.SX32 R43, R43, R3.reuse, 0x1, P2 ;  /* 0x000000032b2b7211 */ /* 0x080fe400010f0eff */
[----:B------:R-:W-:Y:S01]  /*0730*/  LEA.HI.X.SX32 R53, R53, R3, 0x1, P1 ;  /* 0x0000000335357211 */ /* 0x000fe200008f0eff */
[----:B------:R1:W5:Y:S01]  /*0740*/  LDG.E.U16 R4, desc[UR28][R4.64] ;  /* 0x0000001c04047981 */ /* 0x000362000c1e1500 */
[----:B------:R-:W-:-:S02]  /*0750*/  IADD3 R58, P2, R83, R2, RZ ;  /* 0x00000002533a7210 */ /* 0x000fc40007f5e0ff */
[-C--:B------:R-:W-:Y:S01]  /*0760*/  LEA.HI.X.SX32 R45, R45, R3.reuse, 0x1, P6 ;  /* 0x000000032d2d7211 */ /* 0x080fe200030f0eff */
[----:B------:R-:W5:Y:S01]  /*0770*/  LDG.E.U16 R20, desc[UR28][R20.64] ;  /* 0x0000001c14147981 */ /* 0x000f62000c1e1500 */
[-C--:B------:R-:W-:Y:S02]  /*0780*/  LEA.HI.X.SX32 R55, R55, R3.reuse, 0x1, P0 ;  /* 0x0000000337377211 */ /* 0x080fe400000f0eff */
[-C--:B------:R-:W-:Y:S01]  /*0790*/  IADD3 R60, P6, R85, R2.reuse, RZ ;  /* 0x00000002553c7210 */ /* 0x080fe20007fde0ff */
[----:B------:R-:W5:Y:S01]  /*07a0*/  LDG.E.U16 R36, desc[UR28][R36.64] ;  /* 0x0000001c24247981 */ /* 0x000f62000c1e1500 */
[-C--:B------:R-:W-:Y:S02]  /*07b0*/  LEA.HI.X.SX32 R47, R47, R3.reuse, 0x1, P4 ;  /* 0x000000032f2f7211 */ /* 0x080fe400020f0eff */
[----:B------:R-:W-:Y:S01]  /*07c0*/  IADD3 R62, P4, R87, R2, RZ ;  /* 0x00000002573e7210 */ /* 0x000fe20007f9e0ff */
[----:B------:R-:W5:Y:S01]  /*07d0*/  LDG.E.U16 R52, desc[UR28][R52.64] ;  /* 0x0000001c34347981 */ /* 0x000f62000c1e1500 */
[----:B------:R-:W-:-:S02]  /*07e0*/  LEA.HI.X.SX32 R49, R49, R3, 0x1, P5 ;  /* 0x0000000331317211 */ /* 0x000fc400028f0eff */
[----:B0-----:R-:W-:Y:S01]  /*07f0*/  IADD3 R2, P5, R89, R2, RZ ;  /* 0x0000000259027210 */ /* 0x001fe20007fbe0ff */
[----:B------:R0:W5:Y:S01]  /*0800*/  LDG.E.U16 R6, desc[UR28][R6.64] ;  /* 0x0000001c06067981 */ /* 0x000162000c1e1500 */
[-C--:B------:R-:W-:Y:S02]  /*0810*/  LEA.HI.X.SX32 R57, R57, R3.reuse, 0x1, P3 ;  /* 0x0000000339397211 */ /* 0x080fe400018f0eff */
[-C--:B------:R-:W-:Y:S01]  /*0820*/  LEA.HI.X.SX32 R59, R59, R3.reuse, 0x1, P2 ;  /* 0x000000033b3b7211 */ /* 0x080fe200010f0eff */
[----:B------:R-:W5:Y:S01]  /*0830*/  LDG.E.U16 R22, desc[UR28][R22.64] ;  /* 0x0000001c16167981 */ /* 0x000f62000c1e1500 */
[-C--:B------:R-:W-:Y:S02]  /*0840*/  LEA.HI.X.SX32 R61, R61, R3.reuse, 0x1, P6 ;  /* 0x000000033d3d7211 */ /* 0x080fe400030f0eff */
[-C--:B------:R-:W-:Y:S01]  /*0850*/  LEA.HI.X.SX32 R63, R63, R3.reuse, 0x1, P4 ;  /* 0x000000033f3f7211 */ /* 0x080fe200020f0eff */
[----:B------:R-:W5:Y:S01]  /*0860*/  LDG.E.U16 R38, desc[UR28][R38.64] ;  /* 0x0000001c26267981 */ /* 0x000f62000c1e1500 */
[----:B------:R-:W-:-:S03]  /*0870*/  LEA.HI.X.SX32 R3, R65, R3, 0x1, P5 ;  /* 0x0000000341037211 */ /* 0x000fc600028f0eff */
[----:B------:R-:W5:Y:S04]  /*0880*/  LDG.E.U16 R54, desc[UR28][R54.64] ;  /* 0x0000001c36367981 */ /* 0x000f68000c1e1500 */
[----:B------:R0:W5:Y:S04]  /*0890*/  LDG.E.U16 R8, desc[UR28][R8.64] ;  /* 0x0000001c08087981 */ /* 0x000168000c1e1500 */
[----:B------:R-:W5:Y:S04]  /*08a0*/  LDG.E.U16 R24, desc[UR28][R24.64] ;  /* 0x0000001c18187981 */ /* 0x000f68000c1e1500 */
[----:B------:R-:W5:Y:S04]  /*08b0*/  LDG.E.U16 R40, desc[UR28][R40.64] ;  /* 0x0000001c28287981 */ /* 0x000f68000c1e1500 */
[----:B------:R-:W5:Y:S04]  /*08c0*/  LDG.E.U16 R56, desc[UR28][R56.64] ;  /* 0x0000001c38387981 */ /* 0x000f68000c1e1500 */
[----:B------:R-:W5:Y:S04]  /*08d0*/  LDG.E.U16 R26, desc[UR28][R26.64] ;  /* 0x0000001c1a1a7981 */ /* 0x000f68000c1e1500 */
[----:B------:R0:W5:Y:S04]  /*08e0*/  LDG.E.U16 R10, desc[UR28][R10.64] ;  /* 0x0000001c0a0a7981 */ /* 0x000168000c1e1500 */
[----:B------:R-:W5:Y:S04]  /*08f0*/  LDG.E.U16 R42, desc[UR28][R42.64] ;  /* 0x0000001c2a2a7981 */ /* 0x000f68000c1e1500 */
        /* <DEDUP_REMOVED lines=12> */
[----:B------:R0:W5:Y:S01]  /*09c0*/  LDG.E.U16 R2, desc[UR28][R2.64] ;  /* 0x0000001c02027981 */ /* 0x000162000c1e1500 */
[----:B------:R-:W1:Y:S01]  /*09d0*/  S2UR UR4, SR_CgaCtaId ;  /* 0x00000000000479c3 */ /* 0x000e620000008800 */
[----:B------:R-:W-:-:S02]  /*09e0*/  UMOV UR20, 0x400 ;  /* 0x0000040000147882 */ /* 0x000fc40000000000 */
[----:B-1----:R-:W-:-:S05]  /*09f0*/  ULEA UR20, UR4, UR20, 0x18 ;  /* 0x0000001404147291 */ /* 0x002fca000f8ec03f */
[----:B------:R-:W1:Y:S01]  /*0a00*/  S2UR UR4, SR_CTAID.X ;  /* 0x00000000000479c3 */ /* 0x000e620000002500 */
[C---:B------:R-:W-:Y:S01]  /*0a10*/  IMAD.SHL.U32 R5, R184.reuse, 0x2, RZ ;  /* 0x00000002b8057824 */ /* 0x040fe200078e00ff */
[----:B0-----:R-:W-:-:S04]  /*0a20*/  LOP3.LUT R7, R184, 0xc0, RZ, 0xc0, !PT ;  /* 0x000000c0b8077812 */ /* 0x001fc800078ec0ff */
[----:B------:R-:W-:-:S05]  /*0a30*/  LOP3.LUT R64, R5, 0x7e, RZ, 0xc0, !PT ;  /* 0x0000007e05407812 */ /* 0x000fca00078ec0ff */
[----:B------:R-:W-:Y:S01]  /*0a40*/  IMAD R9, R7, 0x40, R64 ;  /* 0x0000004007097824 */ /* 0x000fe200078e0240 */
[----:B-1----:R-:W-:-:S04]  /*0a50*/  USHF.L.U32 UR4, UR4, 0x8, URZ ;  /* 0x0000000804047899 */ /* 0x002fc8000800063f */
[----:B------:R-:W-:-:S04]  /*0a60*/  UIADD3 UR17, UR4, 0x100, URZ ;  /* 0x0000010004117890 */ /* 0x000fc8000fffe03f */
[----:B------:R-:W-:Y:S01]  /*0a70*/  UISETP.GE.AND UP0, UPT, UR17, 0x1, UPT ;  /* 0x000000011100788c */ /* 0x000fe2000bf06270 */
[C---:B------:R-:W-:Y:S02]  /*0a80*/  LOP3.LUT R11, R9.reuse, 0x10, RZ, 0x3c, !PT ;  /* 0x00000010090b7812 */ /* 0x040fe400078e3cff */
[----:B------:R-:W-:-:S03]  /*0a90*/  LOP3.LUT R3, R9, 0x20, RZ, 0x3c, !PT ;  /* 0x0000002009037812 */ /* 0x000fc600078e3cff */
[----:B------:R-:W-:Y:S02]  /*0aa0*/  PLOP3.LUT P0, PT, PT, PT, UP0, 0x80, 0x0 ;  /* 0x000000000000781c */ /* 0x000fe40003f0f008 */
[C---:B------:R-:W-:Y:S02]  /*0ab0*/  LOP3.LUT R13, R9.reuse, 0x30, RZ, 0x3c, !PT ;  /* 0x00000030090d7812 */ /* 0x040fe400078e3cff */
[----:B------:R-:W-:Y:S01]  /*0ac0*/  LOP3.LUT R15, R9, 0x40, RZ, 0x3c, !PT ;  /* 0x00000040090f7812 */ /* 0x000fe200078e3cff */
[----:B------:R-:W-:Y:S01]  /*0ad0*/  IMAD.MOV.U32 R128, RZ, RZ, -0x800000 ;  /* 0xff800000ff807424 */ /* 0x000fe200078e00ff */
[----:B------:R-:W-:Y:S01]  /*0ae0*/  CS2R R168, SRZ ;  /* 0x0000000000a87805 */ /* 0x000fe2000001ff00 */
[----:B------:R-:W-:Y:S01]  /*0af0*/  IMAD.MOV.U32 R151, RZ, RZ, -0x800000 ;  /* 0xff800000ff977424 */ /* 0x000fe200078e00ff */
[----:B------:R-:W-:Y:S02]  /*0b00*/  CS2R R170, SRZ ;  /* 0x0000000000aa7805 */ /* 0x000fe4000001ff00 */
[----:B------:R-:W-:-:S02]  /*0b10*/  CS2R R172, SRZ ;  /* 0x0000000000ac7805 */ /* 0x000fc4000001ff00 */
[----:B------:R-:W-:Y:S02]  /*0b20*/  CS2R R174, SRZ ;  /* 0x0000000000ae7805 */ /* 0x000fe4000001ff00 */
[----:B------:R-:W-:Y:S02]  /*0b30*/  CS2R R176, SRZ ;  /* 0x0000000000b07805 */ /* 0x000fe4000001ff00 */
[----:B------:R-:W-:Y:S02]  /*0b40*/  CS2R R178, SRZ ;  /* 0x0000000000b27805 */ /* 0x000fe4000001ff00 */
[----:B------:R-:W-:Y:S02]  /*0b50*/  CS2R R180, SRZ ;  /* 0x0000000000b47805 */ /* 0x000fe4000001ff00 */
        /* <DEDUP_REMOVED lines=8> */
[----:B------:R-:W-:Y:S01]  /*0be0*/  CS2R R166, SRZ ;  /* 0x0000000000a67805 */ /* 0x000fe2000001ff00 */
[----:B--2---:R-:W-:Y:S04]  /*0bf0*/  STS.U16 [R9+UR20], R0 ;  /* 0x0000000009007988 */ /* 0x004fe80008000414 */
[----:B---3--:R-:W-:Y:S04]  /*0c00*/  STS.U16 [R9+UR20+0x400], R18 ;  /* 0x0004001209007988 */ /* 0x008fe80008000414 */
[----:B----4-:R-:W-:Y:S04]  /*0c10*/  STS.U16 [R9+UR20+0x800], R34 ;  /* 0x0008002209007988 */ /* 0x010fe80008000414 */
[----:B-----5:R-:W-:Y:S04]  /*0c20*/  STS.U16 [R9+UR20+0xc00], R50 ;  /* 0x000c003209007988 */ /* 0x020fe80008000414 */
[----:B------:R-:W-:Y:S04]  /*0c30*/  STS.U16 [R11+UR20+0x80], R4 ;  /* 0x000080040b007988 */ /* 0x000fe80008000414 */
[----:B------:R-:W-:Y:S04]  /*0c40*/  STS.U16 [R11+UR20+0x480], R20 ;  /* 0x000480140b007988 */ /* 0x000fe80008000414 */
[----:B------:R-:W-:Y:S04]  /*0c50*/  STS.U16 [R11+UR20+0x880], R36 ;  /* 0x000880240b007988 */ /* 0x000fe80008000414 */
[----:B------:R0:W-:Y:S04]  /*0c60*/  STS.U16 [R11+UR20+0xc80], R52 ;  /* 0x000c80340b007988 */ /* 0x0001e80008000414 */
[----:B------:R-:W-:Y:S04]  /*0c70*/  STS.U16 [R3+UR20+0x100], R6 ;  /* 0x0001000603007988 */ /* 0x000fe80008000414 */
[----:B------:R-:W-:Y:S01]  /*0c80*/  STS.U16 [R3+UR20+0x500], R22 ;  /* 0x0005001603007988 */ /* 0x000fe20008000414 */
[----:B0-----:R-:W-:-:S03]  /*0c90*/  LOP3.LUT R11, R9, 0x50, RZ, 0x3c, !PT ;  /* 0x00000050090b7812 */ /* 0x001fc600078e3cff */
[----:B------:R-:W-:Y:S04]  /*0ca0*/  STS.U16 [R3+UR20+0x900], R38 ;  /* 0x0009002603007988 */ /* 0x000fe80008000414 */
[----:B------:R0:W-:Y:S04]  /*0cb0*/  STS.U16 [R3+UR20+0xd00], R54 ;  /* 0x000d003603007988 */ /* 0x0001e80008000414 */
[----:B------:R-:W-:Y:S04]  /*0cc0*/  STS.U16 [R13+UR20+0x180], R8 ;  /* 0x000180080d007988 */ /* 0x000fe80008000414 */
[----:B------:R-:W-:Y:S01]  /*0cd0*/  STS.U16 [R13+UR20+0x580], R24 ;  /* 0x000580180d007988 */ /* 0x000fe20008000414 */
[----:B0-----:R-:W-:-:S02]  /*0ce0*/  LOP3.LUT R3, R9, 0x60, RZ, 0x3c, !PT ;  /* 0x0000006009037812 */ /* 0x001fc400078e3cff */
[----:B------:R-:W-:Y:S01]  /*0cf0*/  LOP3.LUT R9, R9, 0x70, RZ, 0x3c, !PT ;  /* 0x0000007009097812 */ /* 0x000fe200078e3cff */
[----:B------:R-:W-:Y:S04]  /*0d00*/  STS.U16 [R13+UR20+0x980], R40 ;  /* 0x000980280d007988 */ /* 0x000fe80008000414 */
        /* <DEDUP_REMOVED lines=8> */
[----:B------:R0:W-:Y:S04]  /*0d90*/  STS.U16 [R11+UR20+0xe80], R60 ;  /* 0x000e803c0b007988 */ /* 0x0001e80008000414 */
[----:B------:R-:W-:Y:S04]  /*0da0*/  STS.U16 [R3+UR20+0x300], R14 ;  /* 0x0003000e03007988 */ /* 0x000fe80008000414 */
[----:B------:R-:W-:Y:S04]  /*0db0*/  STS.U16 [R3+UR20+0x700], R30 ;  /* 0x0007001e03007988 */ /* 0x000fe80008000414 */
[----:B------:R-:W-:Y:S04]  /*0dc0*/  STS.U16 [R3+UR20+0xb00], R46 ;  /* 0x000b002e03007988 */ /* 0x000fe80008000414 */
[----:B------:R1:W-:Y:S01]  /*0dd0*/  STS.U16 [R3+UR20+0xf00], R62 ;  /* 0x000f003e03007988 */ /* 0x0003e20008000414 */
[----:B0-----:R-:W-:-:S03]  /*0de0*/  IMAD.MOV.U32 R11, RZ, RZ, 0x3f800000 ;  /* 0x3f800000ff0b7424 */ /* 0x001fc600078e00ff */
[----:B------:R-:W-:Y:S01]  /*0df0*/  STS.U16 [R9+UR20+0x380], R16 ;  /* 0x0003801009007988 */ /* 0x000fe20008000414 */
[----:B------:R-:W-:-:S03]  /*0e00*/  IMAD.MOV.U32 R4, RZ, RZ, -0x800000 ;  /* 0xff800000ff047424 */ /* 0x000fc600078e00ff */
[----:B------:R-:W-:Y:S01]  /*0e10*/  STS.U16 [R9+UR20+0x780], R32 ;  /* 0x0007802009007988 */ /* 0x000fe20008000414 */
[----:B------:R-:W-:-:S03]  /*0e20*/  IMAD.MOV.U32 R0, RZ, RZ, -0x800000 ;  /* 0xff800000ff007424 */ /* 0x000fc600078e00ff */
[----:B------:R-:W-:Y:S01]  /*0e30*/  STS.U16 [R9+UR20+0xb80], R48 ;  /* 0x000b803009007988 */ /* 0x000fe20008000414 */
[----:B------:R-:W-:-:S03]  /*0e40*/  IMAD.MOV.U32 R12, RZ, RZ, 0x3f800000 ;  /* 0x3f800000ff0c7424 */ /* 0x000fc600078e00ff */
[----:B------:R0:W-:Y:S01]  /*0e50*/  STS.U16 [R9+UR20+0xf80], R2 ;  /* 0x000f800209007988 */ /* 0x0001e20008000414 */
[----:B------:R-:W-:Y:S01]  /*0e60*/  IMAD.MOV.U32 R13, RZ, RZ, 0x3f800000 ;  /* 0x3f800000ff0d7424 */ /* 0x000fe200078e00ff */
[C---:B-1----:R-:W-:Y:S01]  /*0e70*/  LOP3.LUT R3, R184.reuse, 0xe0, RZ, 0xc0, !PT ;  /* 0x000000e0b8037812 */ /* 0x042fe200078ec0ff */
[----:B------:R-:W-:Y:S01]  /*0e80*/  IMAD.MOV.U32 R14, RZ, RZ, 0x3f800000 ;  /* 0x3f800000ff0e7424 */ /* 0x000fe200078e00ff */
[----:B0-----:R-:W-:Y:S01]  /*0e90*/  LOP3.LUT R2, R184, 0xff, RZ, 0xc0, !PT ;  /* 0x000000ffb8027812 */ /* 0x001fe200078ec0ff */
[----:B------:R-:W-:Y:S06]  /*0ea0*/  @!P0 BRA `(.L_x_0) ;  /* 0x0000007800bc8947 */ /* 0x000fec0003800000 */
[--C-:B------:R-:W-:Y:S01]  /*0eb0*/  SHF.R.U32.HI R0, RZ, 0x5, R184.reuse ;  /* 0x00000005ff007819 */ /* 0x100fe200000116b8 */
[----:B------:R-:W-:Y:S01]  /*0ec0*/  IMAD.SHL.U32 R2, R2, 0x2, RZ ;  /* 0x0000000202027824 */ /* 0x000fe200078e00ff */
[----:B------:R-:W-:Y:S01]  /*0ed0*/  ULDC.64 UR8, c[0x0][0x250] ;  /* 0x0000940000087ab9 */ /* 0x000fe20000000a00 */
[----:B------:R-:W-:Y:S01]  /*0ee0*/  SHF.R.U32.HI R7, RZ, 0x2, R7 ;  /* 0x00000002ff077819 */ /* 0x000fe20000011607 */
[----:B------:R-:W-:Y:S01]  /*0ef0*/  ULDC.64 UR12, c[0x0][0x260] ;  /* 0x00009800000c7ab9 */ /* 0x000fe20000000a00 */
[----:B------:R-:W-:Y:S01]  /*0f00*/  R2UR UR16, R0 ;  /* 0x00000000001072ca */ /* 0x000fe200000e0000 */
[----:B------:R-:W-:Y:S01]  /*0f10*/  UIMAD UR8, UR21, UR8, URZ ;  /* 0x00000008150872a4 */ /* 0x000fe2000f8e023f */
[----:B------:R-:W-:Y:S01]  /*0f20*/  LOP3.LUT R0, R184, 0x1f, RZ, 0xc0, !PT ;  /* 0x0000001fb8007812 */ /* 0x000fe200078ec0ff */
[----:B------:R-:W-:Y:S01]  /*0f30*/  ULDC UR5, c[0x0][0x258] ;  /* 0x0000960000057ab9 */ /* 0x000fe20000000800 */
[----:B------:R-:W-:Y:S01]  /*0f40*/  UIMAD UR12, UR21, UR12, URZ ;  /* 0x0000000c150c72a4 */ /* 0x000fe2000f8e023f */
[----:B------:R-:W-:Y:S01]  /*0f50*/  LOP3.LUT R7, R2, R7, RZ, 0x3c, !PT ;  /* 0x0000000702077212 */ /* 0x000fe200078e3cff */
[----:B------:R-:W-:Y:S01]  /*0f60*/  ULDC.64 UR10, c[0x0][0x218] ;  /* 0x00008600000a7ab9 */ /* 0x000fe20000000a00 */
[----:B------:R-:W-:Y:S01]  /*0f70*/  IMAD R0, R0, UR5, RZ ;  /* 0x0000000500007c24 */ /* 0x000fe2000f8e02ff */
[C---:B------:R-:W-:Y:S01]  /*0f80*/  LOP3.LUT P0, RZ, R184.reuse, 0x80, RZ, 0xc0, !PT ;  /* 0x00000080b8ff7812 */ /* 0x040fe2000780c0ff */
[----:B------:R-:W-:Y:S01]  /*0f90*/  USHF.L.U32 UR5, UR8, 0x1, URZ ;  /* 0x0000000108057899 */ /* 0x000fe2000800063f */
[----:B------:R-:W-:Y:S01]  /*0fa0*/  LOP3.LUT R2, R184, 0x7f, RZ, 0xc0, !PT ;  /* 0x0000007fb8027812 */ /* 0x000fe200078ec0ff */
[----:B------:R-:W-:Y:S01]  /*0fb0*/  USHF.L.U32 UR6, UR12, 0x1, URZ ;  /* 0x000000010c067899 */ /* 0x000fe2000800063f */
[----:B------:R-:W-:Y:S01]  /*0fc0*/  SHF.R.U32.HI R8, RZ, 0x1, R3 ;  /* 0x00000001ff087819 */ /* 0x000fe20000011603 */
[----:B------:R-:W-:Y:S01]  /*0fd0*/  ULDC.64 UR14, c[0x0][0x220] ;  /* 0x00008800000e7ab9 */ /* 0x000fe20000000a00 */
[----:B------:R-:W-:Y:S01]  /*0fe0*/  SEL R4, RZ, 0x90, !P0 ;  /* 0x00000090ff047807 */ /* 0x000fe20004000000 */
[----:B------:R-:W-:Y:S01]  /*0ff0*/  IMAD R3, R2, UR13, RZ ;  /* 0x0000000d02037c24 */ /* 0x000fe2000f8e02ff */
[--C-:B------:R-:W-:Y:S01]  /*1000*/  SHF.R.U32.HI R9, RZ, 0x2, R184.reuse ;  /* 0x00000002ff097819 */ /* 0x100fe200000116b8 */
[----:B------:R-:W-:Y:S01]  /*1010*/  IMAD.SHL.U32 R2, R0, 0x2, RZ ;  /* 0x0000000200027824 */ /* 0x000fe200078e00ff */
[----:B------:R-:W-:Y:S01]  /*1020*/  LOP3.LUT R6, R4, 0x7e, R5, 0x78, !PT ;  /* 0x0000007e04067812 */ /* 0x000fe200078e7805 */
[----:B------:R-:W-:Y:S01]  /*1030*/  IMAD.U32 R245, RZ, RZ, UR5 ;  /* 0x00000005fff57e24 */ /* 0x000fe2000f8e00ff */
[----:B------:R-:W-:Y:S01]  /*1040*/  SGXT.U32 R9, R9, 0x3 ;  /* 0x000000030909781a */ /* 0x000fe20000000000 */
[----:B------:R-:W-:Y:S01]  /*1050*/  IMAD.U32 R185, RZ, RZ, UR6 ;  /* 0x00000006ffb97e24 */ /* 0x000fe2000f8e00ff */
[----:B------:R-:W-:Y:S01]  /*1060*/  UIMAD.WIDE UR6, UR12, 0x2, URZ ;  /* 0x000000020c0678a5 */ /* 0x000fe2000f8e023f */
[C---:B------:R-:W-:Y:S01]  /*1070*/  IMAD.SHL.U32 R4, R3.reuse, 0x2, RZ ;  /* 0x0000000203047824 */ /* 0x040fe200078e00ff */
[----:B------:R-:W-:Y:S01]  /*1080*/  IADD3 R245, P0, P1, R2, UR10, R245 ;  /* 0x0000000a02f57c10 */ /* 0x000fe2000f91e0f5 */
[----:B------:R-:W0:Y:S01]  /*1090*/  LDC R23, c[0x0][0x268] ;  /* 0x00009a00ff177b82 */ /* 0x000e220000000800 */
[--C-:B------:R-:W-:Y:S01]  /*10a0*/  SHF.R.U32.HI R2, RZ, 0x5, R184.reuse ;  /* 0x00000005ff027819 */ /* 0x100fe200000116b8 */
[----:B------:R-:W-:Y:S01]  /*10b0*/  IMAD.HI R3, R3, 0x2, RZ ;  /* 0x0000000203037827 */ /* 0x000fe200078e02ff */
[----:B------:R-:W-:Y:S01]  /*10c0*/  IADD3 R185, P2, P3, R4, UR14, R185 ;  /* 0x0000000e04b97c10 */ /* 0x000fe2000fb5e0b9 */
[----:B------:R-:W-:Y:S01]  /*10d0*/  UMOV UR6, URZ ;  /* 0x0000003f00067c82 */ /* 0x000fe20008000000 */
[----:B------:R-:W-:Y:S01]  /*10e0*/  LOP3.LUT R8, R8, UR4, R9, 0xfe, !PT ;  /* 0x0000000408087c12 */ /* 0x000fe2000f8efe09 */
[----:B------:R-:W-:Y:S01]  /*10f0*/  IMAD.U32 R4, RZ, RZ, UR7 ;  /* 0x00000007ff047e24 */ /* 0x000fe2000f8e00ff */
[----:B------:R-:W-:Y:S01]  /*1100*/  UIMAD.WIDE UR4, UR8, 0x2, URZ ;  /* 0x00000002080478a5 */ /* 0x000fe2000f8e023f */
[----:B------:R-:W-:Y:S01]  /*1110*/  SGXT.U32 R2, R2, 0x3 ;  /* 0x000000030202781a */ /* 0x000fe20000000000 */
[----:B------:R-:W-:Y:S01]  /*1120*/  IMAD.HI R0, R0, 0x2, RZ ;  /* 0x0000000200007827 */ /* 0x000fe200078e02ff */
[----:B------:R-:W-:Y:S01]  /*1130*/  SHF.R.U32.HI R5, RZ, 0x7, R184 ;  /* 0x00000007ff057819 */ /* 0x000fe200000116b8 */
[----:B------:R-:W-:Y:S01]  /*1140*/  UIADD3 UR7, UR20, 0x4000, URZ ;  /* 0x0000400014077890 */ /* 0x000fe2000fffe03f */
[----:B------:R-:W-:Y:S01]  /*1150*/  IADD3.X R19, R3, UR15, R4, P2, P3 ;  /* 0x0000000f03137c10 */ /* 0x000fe200097e6404 */
[----:B------:R-:W-:Y:S01]  /*1160*/  IMAD R2, R2, UR9, RZ ;  /* 0x0000000902027c24 */ /* 0x000fe2000f8e02ff */
[----:B------:R-:W-:Y:S01]  /*1170*/  UMOV UR38, 0xfffffffe ;  /* 0xfffffffe00267882 */ /* 0x000fe20000000000 */
[----:B------:R-:W-:Y:S01]  /*1180*/  IMAD.U32 R3, RZ, RZ, UR9 ;  /* 0x00000009ff037e24 */ /* 0x000fe2000f8e00ff */
[----:B------:R-:W-:Y:S01]  /*1190*/  USHF.R.U32.HI UR7, URZ, 0x4, UR7 ;  /* 0x000000043f077899 */ /* 0x000fe20008011607 */
[----:B------:R-:W-:Y:S01]  /*11a0*/  IMAD.U32 R21, RZ, RZ, UR5 ;  /* 0x00000005ff157e24 */ /* 0x000fe2000f8e00ff */
[----:B------:R-:W-:Y:S01]  /*11b0*/  UMOV UR39, 0x7fffffdf ;  /* 0x7fffffdf00277882 */ /* 0x000fe20000000000 */
[----:B------:R-:W-:Y:S01]  /*11c0*/  IMAD.U32 R4, RZ, RZ, UR9 ;  /* 0x00000009ff047e24 */ /* 0x000fe2000f8e00ff */
[----:B------:R-:W-:Y:S01]  /*11d0*/  USGXT.U32 UR34, UR7, 0xe ;  /* 0x0000000e0722789a */ /* 0x000fe20008000000 */
[----:B------:R-:W-:Y:S01]  /*11e0*/  IMAD R3, R3, 0x8, R2 ;  /* 0x0000000803037824 */ /* 0x000fe200078e0202 */
[----:B------:R-:W-:Y:S01]  /*11f0*/  IADD3.X R21, R0, UR11, R21, P0, P1 ;  /* 0x0000000b00157c10 */ /* 0x000fe200087e2415 */
[----:B------:R-:W-:Y:S01]  /*1200*/  IMAD.SHL.U32 R9, R184, 0x40, RZ ;  /* 0x00000040b8097824 */ /* 0x000fe200078e00ff */
[----:B------:R-:W-:Y:S01]  /*1210*/  SGXT.U32 R0, R5, 0x1 ;  /* 0x000000010500781a */ /* 0x000fe20000000000 */
[----:B------:R-:W-:Y:S01]  /*1220*/  IMAD.U32 R5, RZ, RZ, UR9 ;  /* 0x00000009ff057e24 */ /* 0x000fe2000f8e00ff */
[C---:B------:R-:W-:Y:S01]  /*1230*/  LEA R186, P1, R3.reuse, R245, 0x1 ;  /* 0x000000f503ba7211 */ /* 0x040fe200078208ff */
[----:B------:R-:W-:Y:S01]  /*1240*/  IMAD R4, R4, 0x8, R3 ;  /* 0x0000000804047824 */ /* 0x000fe200078e0203 */
[----:B------:R-:W-:Y:S01]  /*1250*/  LOP3.LUT R9, R6, 0x1000, R9, 0xf8, !PT ;  /* 0x0000100006097812 */ /* 0x000fe200078ef809 */
[----:B------:R-:W-:Y:S01]  /*1260*/  IMAD.U32 R6, RZ, RZ, UR9 ;  /* 0x00000009ff067e24 */ /* 0x000fe2000f8e00ff */
[----:B------:R-:W-:Y:S01]  /*1270*/  LEA.HI.X.SX32 R187, R3, R21, 0x1, P1 ;  /* 0x0000001503bb7211 */ /* 0x000fe200008f0eff */
[----:B------:R-:W-:Y:S01]  /*1280*/  IMAD R5, R5, 0x8, R4 ;  /* 0x0000000805057824 */ /* 0x000fe200078e0204 */
[----:B------:R-:W-:Y:S01]  /*1290*/  LEA R190, P0, R2, R245, 0x1 ;  /* 0x000000f502be7211 */ /* 0x000fe200078008ff */
[----:B0-----:R-:W-:Y:S01]  /*12a0*/  IMAD R12, R0, R23, RZ ;  /* 0x00000017000c7224 */ /* 0x001fe200078e02ff */
[----:B------:R-:W-:Y:S01]  /*12b0*/  LEA R188, P2, R4, R245, 0x1 ;  /* 0x000000f504bc7211 */ /* 0x000fe200078408ff */
[----:B------:R-:W-:Y:S01]  /*12c0*/  IMAD.U32 R11, RZ, RZ, UR9 ;  /* 0x00000009ff0b7e24 */ /* 0x000fe2000f8e00ff */
[-C--:B------:R-:W-:Y:S01]  /*12d0*/  LEA.HI.X.SX32 R191, R2, R21.reuse, 0x1, P0 ;  /* 0x0000001502bf7211 */ /* 0x080fe200000f0eff */
[----:B------:R-:W-:Y:S01]  /*12e0*/  IMAD R0, R6, 0x8, R5 ;  /* 0x0000000806007824 */ /* 0x000fe200078e0205 */
[----:B------:R0:W-:Y:S01]  /*12f0*/  STL.64 [R1+0x50], R186 ;  /* 0x000050ba01007387 */ /* 0x0001e20000100a00 */
[----:B------:R-:W-:Y:S01]  /*1300*/  IMAD.U32 R15, RZ, RZ, UR9 ;  /* 0x00000009ff0f7e24 */ /* 0x000fe2000f8e00ff */
[----:B------:R-:W-:Y:S01]  /*1310*/  LEA.HI.X.SX32 R189, R4, R21, 0x1, P2 ;  /* 0x0000001504bd7211 */ /* 0x000fe200010f0eff */
[----:B------:R-:W-:Y:S01]  /*1320*/  IMAD R6, R11, 0x8, R0 ;  /* 0x000000080b067824 */ /* 0x000fe200078e0200 */
[----:B------:R-:W-:Y:S01]  /*1330*/  STL.64 [R1+0x58], R190 ;  /* 0x000058be01007387 */ /* 0x000fe20000100a00 */
[----:B------:R-:W-:Y:S01]  /*1340*/  IMAD.U32 R17, RZ, RZ, UR9 ;  /* 0x00000009ff117e24 */ /* 0x000fe2000f8e00ff */
[----:B------:R-:W-:Y:S01]  /*1350*/  UIADD3 UR8, UP0, UR34, 0x2, URZ ;  /* 0x0000000222087890 */ /* 0x000fe2000ff1e03f */
[----:B------:R-:W-:Y:S01]  /*1360*/  IMAD R10, R15, 0x8, R6 ;  /* 0x000000080f0a7824 */ /* 0x000fe200078e0206 */
[----:B------:R1:W-:Y:S01]  /*1370*/  STL.64 [R1+0x48], R188 ;  /* 0x000048bc01007387 */ /* 0x0003e20000100a00 */
[----:B------:R-:W-:Y:S01]  /*1380*/  IMAD.U32 R16, RZ, RZ, UR9 ;  /* 0x00000009ff107e24 */ /* 0x000fe2000f8e00ff */
[----:B------:R-:W-:Y:S01]  /*1390*/  UIADD3.X UR7, UR6, 0x40000040, URZ, UP0, !UPT ;  /* 0x4000004006077890 */ /* 0x000fe200087fe43f */
[----:B------:R-:W-:Y:S01]  /*13a0*/  IMAD R11, R17, 0x8, R10 ;  /* 0x00000008110b7824 */ /* 0x000fe200078e020a */
[C---:B0-----:R-:W-:Y:S01]  /*13b0*/  LEA R186, P0, R5.reuse, R245, 0x1 ;  /* 0x000000f505ba7211 */ /* 0x041fe200078008ff */
[----:B------:R-:W-:Y:S01]  /*13c0*/  IMAD.U32 R25, RZ, RZ, UR9 ;  /* 0x00000009ff197e24 */ /* 0x000fe2000f8e00ff */
[----:B------:R-:W-:Y:S01]  /*13d0*/  CS2R R168, SRZ ;  /* 0x0000000000a87805 */ /* 0x000fe2000001ff00 */
[----:B------:R-:W-:Y:S01]  /*13e0*/  IMAD R2, R16, 0x8, R11 ;  /* 0x0000000810027824 */ /* 0x000fe200078e020b */
[----:B------:R-:W-:Y:S01]  /*13f0*/  LEA.HI.X.SX32 R187, R5, R21, 0x1, P0 ;  /* 0x0000001505bb7211 */ /* 0x000fe200000f0eff */
[----:B------:R-:W-:Y:S01]  /*1400*/  IMAD.U32 R18, RZ, RZ, UR9 ;  /* 0x00000009ff127e24 */ /* 0x000fe2000f8e00ff */
[----:B------:R-:W-:Y:S01]  /*1410*/  CS2R R170, SRZ ;  /* 0x0000000000aa7805 */ /* 0x000fe2000001ff00 */
[----:B------:R-:W-:Y:S01]  /*1420*/  IMAD R3, R25, 0x8, R2 ;  /* 0x0000000819037824 */ /* 0x000fe200078e0202 */
[----:B-1----:R-:W-:Y:S01]  /*1430*/  LEA R188, P0, R0, R245, 0x1 ;  /* 0x000000f500bc7211 */ /* 0x002fe200078008ff */
[----:B------:R0:W-:Y:S01]  /*1440*/  STL.64 [R1+0x40], R186 ;  /* 0x000040ba01007387 */ /* 0x0001e20000100a00 */
[----:B------:R-:W-:Y:S01]  /*1450*/  IMAD.U32 R27, RZ, RZ, UR9 ;  /* 0x00000009ff1b7e24 */ /* 0x000fe2000f8e00ff */
[----:B------:R-:W-:Y:S01]  /*1460*/  CS2R R172, SRZ ;  /* 0x0000000000ac7805 */ /* 0x000fe2000001ff00 */
[----:B------:R-:W-:Y:S01]  /*1470*/  IMAD R4, R18, 0x8, R3 ;  /* 0x0000000812047824 */ /* 0x000fe200078e0203 */
[----:B------:R-:W-:Y:S01]  /*1480*/  LEA.HI.X.SX32 R189, R0, R21, 0x1, P0 ;  /* 0x0000001500bd7211 */ /* 0x000fe200000f0eff */
[----:B------:R-:W-:Y:S01]  /*1490*/  IMAD.U32 R29, RZ, RZ, UR9 ;  /* 0x00000009ff1d7e24 */ /* 0x000fe2000f8e00ff */
[C---:B------:R-:W-:Y:S01]  /*14a0*/  LEA R190, P0, R10.reuse, R245, 0x1 ;  /* 0x000000f50abe7211 */ /* 0x040fe200078008ff */
[----:B------:R-:W-:Y:S01]  /*14b0*/  IMAD R0, R27, 0x8, R4 ;  /* 0x000000081b007824 */ /* 0x000fe200078e0204 */
[----:B------:R-:W-:Y:S01]  /*14c0*/  CS2R R174, SRZ ;  /* 0x0000000000ae7805 */ /* 0x000fe2000001ff00 */
[----:B------:R1:W-:Y:S01]  /*14d0*/  STL.64 [R1+0x38], R188 ;  /* 0x000038bc01007387 */ /* 0x0003e20000100a00 */
[----:B------:R-:W-:Y:S01]  /*14e0*/  IMAD R13, R23, 0x2, R12 ;  /* 0x00000002170d7824 */ /* 0x000fe200078e020c */
[----:B------:R-:W-:Y:S01]  /*14f0*/  LEA.HI.X.SX32 R191, R10, R21, 0x1, P0 ;  /* 0x000000150abf7211 */ /* 0x000fe200000f0eff */
[----:B------:R-:W-:Y:S01]  /*1500*/  IMAD.U32 R20, RZ, RZ, UR9 ;  /* 0x00000009ff147e24 */ /* 0x000fe2000f8e00ff */
[C---:B0-----:R-:W-:Y:S01]  /*1510*/  LEA R186, P1, R6.reuse, R245, 0x1 ;  /* 0x000000f506ba7211 */ /* 0x041fe200078208ff */
[----:B------:R-:W-:Y:S01]  /*1520*/  IMAD R5, R29, 0x8, R0 ;  /* 0x000000081d057824 */ /* 0x000fe200078e0200 */
[----:B------:R-:W-:Y:S01]  /*1530*/  CS2R R176, SRZ ;  /* 0x0000000000b07805 */ /* 0x000fe2000001ff00 */
[C---:B------:R-:W-:Y:S01]  /*1540*/  IMAD R14, R23.reuse, 0x2, R13 ;  /* 0x00000002170e7824 */ /* 0x040fe200078e020d */
[----:B------:R-:W-:Y:S01]  /*1550*/  LEA.HI.X.SX32 R187, R6, R21, 0x1, P1 ;  /* 0x0000001506bb7211 */ /* 0x000fe200008f0eff */
[----:B------:R-:W-:Y:S01]  /*1560*/  IMAD.U32 R31, RZ, RZ, UR9 ;  /* 0x00000009ff1f7e24 */ /* 0x000fe2000f8e00ff */
[----:B------:R-:W-:Y:S01]  /*1570*/  CS2R R178, SRZ ;  /* 0x0000000000b27805 */ /* 0x000fe2000001ff00 */
[----:B------:R-:W-:Y:S01]  /*1580*/  IMAD R15, R23, 0x2, R14 ;  /* 0x00000002170f7824 */ /* 0x000fe200078e020e */
[----:B-1----:R-:W-:Y:S01]  /*1590*/  LEA R188, P1, R11, R245, 0x1 ;  /* 0x000000f50bbc7211 */ /* 0x002fe200078208ff */
[----:B------:R0:W-:Y:S01]  /*15a0*/  STL.64 [R1+0x30], R186 ;  /* 0x000030ba01007387 */ /* 0x0001e20000100a00 */
[----:B------:R-:W-:Y:S01]  /*15b0*/  IMAD.U32 R33, RZ, RZ, UR9 ;  /* 0x00000009ff217e24 */ /* 0x000fe2000f8e00ff */
[----:B------:R-:W-:-:S02]  /*15c0*/  CS2R R180, SRZ ;  /* 0x0000000000b47805 */ /* 0x000fc4000001ff00 */
[----:B------:R-:W-:Y:S01]  /*15d0*/  LEA.HI.X.SX32 R189, R11, R21, 0x1, P1 ;  /* 0x000000150bbd7211 */ /* 0x000fe200008f0eff */
[C---:B------:R-:W-:Y:S01]  /*15e0*/  IMAD R16, R23.reuse, 0x2, R15 ;  /* 0x0000000217107824 */ /* 0x040fe200078e020f */
[----:B------:R-:W-:Y:S01]  /*15f0*/  STL.64 [R1+0x28], R190 ;  /* 0x000028be01007387 */ /* 0x000fe20000100a00 */
[----:B------:R-:W-:Y:S02]  /*1600*/  CS2R R182, SRZ ;  /* 0x0000000000b67805 */ /* 0x000fe4000001ff00 */
[----:B------:R-:W-:Y:S01]  /*1610*/  CS2R R152, SRZ ;  /* 0x0000000000987805 */ /* 0x000fe2000001ff00 */
[----:B------:R-:W-:Y:S01]  /*1620*/  IMAD R17, R23, 0x2, R16 ;  /* 0x0000000217117824 */ /* 0x000fe200078e0210 */
[----:B------:R1:W-:Y:S01]  /*1630*/  STL.64 [R1+0x20], R188 ;  /* 0x000020bc01007387 */ /* 0x0003e20000100a00 */
[----:B------:R-:W-:Y:S02]  /*1640*/  CS2R R154, SRZ ;  /* 0x00000000009a7805 */ /* 0x000fe4000001ff00 */
[----:B------:R-:W-:-:S02]  /*1650*/  CS2R R156, SRZ ;  /* 0x00000000009c7805 */ /* 0x000fc4000001ff00 */
[C---:B0-----:R-:W-:Y:S01]  /*1660*/  LEA R186, P2, R2.reuse, R245, 0x1 ;  /* 0x000000f502ba7211 */ /* 0x041fe200078408ff */
[----:B------:R-:W-:Y:S01]  /*1670*/  IMAD R18, R23, 0x2, R17 ;  /* 0x0000000217127824 */ /* 0x000fe200078e0211 */
[----:B------:R-:W-:Y:S02]  /*1680*/  CS2R R158, SRZ ;  /* 0x00000000009e7805 */ /* 0x000fe4000001ff00 */
[----:B------:R-:W-:Y:S02]  /*1690*/  CS2R R160, SRZ ;  /* 0x0000000000a07805 */ /* 0x000fe4000001ff00 */
[----:B------:R-:W-:Y:S01]  /*16a0*/  LEA.HI.X.SX32 R187, R2, R21, 0x1, P2 ;  /* 0x0000001502bb7211 */ /* 0x000fe200010f0eff */
[----:B------:R-:W-:Y:S01]  /*16b0*/  IMAD R2, R20, 0x8, R5 ;  /* 0x0000000814027824 */ /* 0x000fe200078e0205 */
[C---:B------:R-:W-:Y:S01]  /*16c0*/  LEA R10, P2, R0.reuse, R245, 0x1 ;  /* 0x000000f5000a7211 */ /* 0x040fe200078408ff */
[----:B------:R-:W-:Y:S01]  /*16d0*/  UMOV UR35, URZ ;  /* 0x0000003f00237c82 */ /* 0x000fe20008000000 */
[----:B------:R-:W-:Y:S01]  /*16e0*/  CS2R R162, SRZ ;  /* 0x0000000000a27805 */ /* 0x000fe2000001ff00 */
[----:B------:R-:W-:Y:S01]  /*16f0*/  IMAD R6, R31, 0x8, R2 ;  /* 0x000000081f067824 */ /* 0x000fe200078e0202 */
[----:B------:R-:W-:Y:S01]  /*1700*/  LEA.HI.X.SX32 R11, R0, R21, 0x1, P2 ;  /* 0x00000015000b7211 */ /* 0x000fe200010f0eff */
[----:B------:R0:W-:Y:S01]  /*1710*/  STL.64 [R1+0x18], R186 ;  /* 0x000018ba01007387 */ /* 0x0001e20000100a00 */
[-C--:B-1----:R-:W-:Y:S01]  /*1720*/  LEA R188, P0, R3, R245.reuse, 0x1 ;  /* 0x000000f503bc7211 */ /* 0x082fe200078008ff */
[----:B------:R-:W-:Y:S01]  /*1730*/  IMAD R0, R33, 0x8, R6 ;  /* 0x0000000821007824 */ /* 0x000fe200078e0206 */
[----:B------:R-:W-:-:S02]  /*1740*/  LEA R246, P2, R6, R245, 0x1 ;  /* 0x000000f506f67211 */ /* 0x000fc400078408ff */
[----:B------:R-:W-:Y:S02]  /*1750*/  CS2R R164, SRZ ;  /* 0x0000000000a47805 */ /* 0x000fe4000001ff00 */
[----:B------:R-:W-:Y:S02]  /*1760*/  LEA.HI.X.SX32 R189, R3, R21, 0x1, P0 ;  /* 0x0000001503bd7211 */ /* 0x000fe400000f0eff */
[----:B------:R-:W-:Y:S02]  /*1770*/  CS2R R166, SRZ ;  /* 0x0000000000a67805 */ /* 0x000fe4000001ff00 */
[-C--:B------:R-:W-:Y:S01]  /*1780*/  LEA R244, P3, R0, R245.reuse, 0x1 ;  /* 0x000000f500f47211 */ /* 0x080fe200078608ff */
[----:B------:R-:W-:Y:S01]  /*1790*/  UMOV UR6, UR8 ;  /* 0x0000000800067c82 */ /* 0x000fe20008000000 */
[C---:B------:R-:W-:Y:S01]  /*17a0*/  LEA R250, P0, R5.reuse, R245, 0x1 ;  /* 0x000000f505fa7211 */ /* 0x040fe200078008ff */
[----:B------:R-:W-:Y:S01]  /*17b0*/  STL.64 [R1+0x10], R188 ;  /* 0x000010bc01007387 */ /* 0x000fe20000100a00 */
[----:B------:R-:W-:Y:S01]  /*17c0*/  LEA.HI.X.SX32 R247, R6, R21, 0x1, P2 ;  /* 0x0000001506f77211 */ /* 0x000fe200010f0eff */
[----:B------:R-:W-:Y:S01]  /*17d0*/  UIADD3.64 UR38, UR34, -UR38, URZ ;  /* 0x8000002622267297 */ /* 0x000fe2000fffe03f */
[C---:B0-----:R-:W-:Y:S01]  /*17e0*/  LEA R186, P1, R4.reuse, R245, 0x1 ;  /* 0x000000f504ba7211 */ /* 0x041fe200078208ff */
[----:B------:R-:W-:Y:S01]  /*17f0*/  UMOV UR5, URZ ;  /* 0x0000003f00057c82 */ /* 0x000fe20008000000 */
[-C--:B------:R-:W-:Y:S01]  /*1800*/  LEA.HI.X.SX32 R251, R5, R21.reuse, 0x1, P0 ;  /* 0x0000001505fb7211 */ /* 0x080fe200000f0eff */
[----:B------:R-:W-:Y:S01]  /*1810*/  UMOV UR4, URZ ;  /* 0x0000003f00047c82 */ /* 0x000fe20008000000 */
[----:B------:R-:W-:Y:S01]  /*1820*/  LEA.HI.X.SX32 R187, R4, R21, 0x1, P1 ;  /* 0x0000001504bb7211 */ /* 0x000fe200008f0eff */
[----:B------:R-:W-:Y:S01]  /*1830*/  UMOV UR24, URZ ;  /* 0x0000003f00187c82 */ /* 0x000fe20008000000 */
[----:B------:R-:W-:Y:S01]  /*1840*/  LEA R248, P1, R2, R245, 0x1 ;  /* 0x000000f502f87211 */ /* 0x000fe200078208ff */
[----:B------:R-:W-:Y:S01]  /*1850*/  UIADD3.64 UR10, UR6, 0x2, URZ ;  /* 0x00000002060a7897 */ /* 0x000fe2000fffe03f */
[-C--:B------:R-:W-:Y:S01]  /*1860*/  LEA.HI.X.SX32 R245, R0, R21.reuse, 0x1, P3 ;  /* 0x0000001500f57211 */ /* 0x080fe200018f0eff */
[----:B------:R-:W-:Y:S01]  /*1870*/  IMAD R0, R23, 0x2, R18 ;  /* 0x0000000217007824 */ /* 0x000fe200078e0212 */
[----:B------:R-:W-:Y:S01]  /*1880*/  LEA.HI.X.SX32 R249, R2, R21, 0x1, P1 ;  /* 0x0000001502f97211 */ /* 0x000fe200008f0eff */
[----:B------:R-:W-:Y:S01]  /*1890*/  STL.64 [R1+0x8], R186 ;  /* 0x000008ba01007387 */ /* 0x000fe20000100a00 */
[-C--:B------:R-:W-:Y:S01]  /*18a0*/  LEA R240, P1, R13, R185.reuse, 0x1 ;  /* 0x000000b90df07211 */ /* 0x080fe200078208ff */
[C---:B------:R-:W-:Y:S01]  /*18b0*/  IMAD R2, R23.reuse, 0x2, R0 ;  /* 0x0000000217027824 */ /* 0x040fe200078e0200 */
[-C--:B------:R-:W-:Y:S01]  /*18c0*/  LEA R242, P0, R12, R185.reuse, 0x1 ;  /* 0x000000b90cf27211 */ /* 0x080fe200078008ff */
[----:B------:R0:W-:Y:S01]  /*18d0*/  STL.64 [R1], R10 ;  /* 0x0000000a01007387 */ /* 0x0001e20000100a00 */
[----:B------:R-:W-:Y:S01]  /*18e0*/  LEA R238, P2, R14, R185, 0x1 ;  /* 0x000000b90eee7211 */ /* 0x000fe200078408ff */
[----:B------:R-:W-:Y:S01]  /*18f0*/  IMAD R3, R23, 0x2, R2 ;  /* 0x0000000217037824 */ /* 0x000fe200078e0202 */
[----:B------:R-:W-:Y:S01]  /*1900*/  LEA.HI.X.SX32 R241, R13, R19, 0x1, P1 ;  /* 0x000000130df17211 */ /* 0x000fe200008f0eff */
[----:B------:R-:W-:Y:S01]  /*1910*/  IMAD.MOV.U32 R13, RZ, RZ, 0x3f800000 ;  /* 0x3f800000ff0d7424 */ /* 0x000fe200078e00ff */
[----:B------:R-:W-:Y:S01]  /*1920*/  LEA R222, P1, R16, R185, 0x1 ;  /* 0x000000b910de7211 */ /* 0x000fe200078208ff */
[C---:B------:R-:W-:Y:S01]  /*1930*/  IMAD R4, R23.reuse, 0x2, R3 ;  /* 0x0000000217047824 */ /* 0x040fe200078e0203 */
[-C--:B------:R-:W-:Y:S01]  /*1940*/  LEA.HI.X.SX32 R243, R12, R19.reuse, 0x1, P0 ;  /* 0x000000130cf37211 */ /* 0x080fe200000f0eff */
[----:B------:R-:W-:Y:S01]  /*1950*/  IMAD.MOV.U32 R12, RZ, RZ, 0x3f800000 ;  /* 0x3f800000ff0c7424 */ /* 0x000fe200078e00ff */
[----:B------:R-:W-:Y:S01]  /*1960*/  LEA.HI.X.SX32 R239, R14, R19, 0x1, P2 ;  /* 0x000000130eef7211 */ /* 0x000fe200010f0eff */
[----:B------:R-:W-:Y:S01]  /*1970*/  IMAD R5, R23, 0x2, R4 ;  /* 0x0000000217057824 */ /* 0x000fe200078e0204 */
[-C--:B------:R-:W-:Y:S01]  /*1980*/  LEA R236, P0, R15, R185.reuse, 0x1 ;  /* 0x000000b90fec7211 */ /* 0x080fe200078008ff */
[----:B0-----:R-:W-:Y:S01]  /*1990*/  IMAD.MOV.U32 R11, RZ, RZ, 0x3f800000 ;  /* 0x3f800000ff0b7424 */ /* 0x001fe200078e00ff */
[----:B------:R-:W-:Y:S01]  /*19a0*/  LEA R220, P2, R17, R185, 0x1 ;  /* 0x000000b911dc7211 */ /* 0x000fe200078408ff */
[----:B------:R-:W-:Y:S01]  /*19b0*/  IMAD R6, R23, 0x2, R5 ;  /* 0x0000000217067824 */ /* 0x000fe200078e0205 */
[----:B------:R-:W-:Y:S01]  /*19c0*/  LEA.HI.X.SX32 R223, R16, R19, 0x1, P1 ;  /* 0x0000001310df7211 */ /* 0x000fe200008f0eff */
[----:B------:R-:W-:Y:S01]  /*19d0*/  IMAD.MOV.U32 R14, RZ, RZ, 0x3f800000 ;  /* 0x3f800000ff0e7424 */ /* 0x000fe200078e00ff */
[----:B------:R-:W-:Y:S01]  /*19e0*/  LEA R216, P1, R0, R185, 0x1 ;  /* 0x000000b900d87211 */ /* 0x000fe200078208ff */
[----:B------:R-:W-:Y:S01]  /*19f0*/  IMAD.MOV.U32 R16, RZ, RZ, -0x800000 ;  /* 0xff800000ff107424 */ /* 0x000fe200078e00ff */
[-C--:B------:R-:W-:Y:S01]  /*1a00*/  LEA.HI.X.SX32 R237, R15, R19.reuse, 0x1, P0 ;  /* 0x000000130fed7211 */ /* 0x080fe200000f0eff */
[----:B------:R-:W-:Y:S01]  /*1a10*/  UIADD3.64 UR14, UR6, 0x4, URZ ;  /* 0x00000004060e7897 */ /* 0x000fe2000fffe03f */
[----:B------:R-:W-:Y:S01]  /*1a20*/  LEA.HI.X.SX32 R221, R17, R19, 0x1, P2 ;  /* 0x0000001311dd7211 */ /* 0x000fe200010f0eff */
[----:B------:R-:W-:Y:S01]  /*1a30*/  UIADD3.64 UR18, UR6, 0xfe, URZ ;  /* 0x000000fe06127897 */ /* 0x000fe2000fffe03f */
[-C--:B------:R-:W-:Y:S01]  /*1a40*/  LEA R218, P0, R18, R185.reuse, 0x1 ;  /* 0x000000b912da7211 */ /* 0x080fe200078008ff */
[----:B------:R-:W-:Y:S01]  /*1a50*/  UIADD3.64 UR22, UR6, 0x100, URZ ;  /* 0x0000010006167897 */ /* 0x000fe2000fffe03f */
[----:B------:R-:W-:Y:S01]  /*1a60*/  LEA R214, P2, R2, R185, 0x1 ;  /* 0x000000b902d67211 */ /* 0x000fe200078408ff */
[----:B------:R-:W-:Y:S01]  /*1a70*/  UIADD3.64 UR26, UR6, 0x102, URZ ;  /* 0x00000102061a7897 */ /* 0x000fe2000fffe03f */
[-C--:B------:R-:W-:Y:S01]  /*1a80*/  LEA.HI.X.SX32 R217, R0, R19.reuse, 0x1, P1 ;  /* 0x0000001300d97211 */ /* 0x080fe200008f0eff */
[C---:B------:R-:W-:Y:S01]  /*1a90*/  IMAD R0, R23.reuse, 0x2, R6 ;  /* 0x0000000217007824 */ /* 0x040fe200078e0206 */
[-C--:B------:R-:W-:Y:S01]  /*1aa0*/  LEA.HI.X.SX32 R219, R18, R19.reuse, 0x1, P0 ;  /* 0x0000001312db7211 */ /* 0x080fe200000f0eff */
[----:B------:R-:W-:Y:S01]  /*1ab0*/  IMAD.MOV.U32 R18, RZ, RZ, -0x800000 ;  /* 0xff800000ff127424 */ /* 0x000fe200078e00ff */
[----:B------:R-:W-:Y:S01]  /*1ac0*/  LEA.HI.X.SX32 R215, R2, R19, 0x1, P2 ;  /* 0x0000001302d77211 */ /* 0x000fe200010f0eff */
[----:B------:R-:W-:Y:S01]  /*1ad0*/  IMAD R2, R23, 0x2, R0 ;  /* 0x0000000217027824 */ /* 0x000fe200078e0200 */
[CC--:B------:R-:W-:Y:S01]  /*1ae0*/  LEA R196, P0, R3.reuse, R185.reuse, 0x1 ;  /* 0x000000b903c47211 */ /* 0x0c0fe200078008ff */
[----:B------:R-:W-:Y:S01]  /*1af0*/  UIADD3.64 UR30, UR6, 0x104, URZ ;  /* 0x00000104061e7897 */ /* 0x000fe2000fffe03f */
[C---:B------:R-:W-:Y:S01]  /*1b00*/  LEA R194, P1, R4.reuse, R185, 0x1 ;  /* 0x000000b904c27211 */ /* 0x040fe200078208ff */
[----:B------:R-:W-:Y:S01]  /*1b10*/  UMOV UR8, URZ ;  /* 0x0000003f00087c82 */ /* 0x000fe20008000000 */
[----:B------:R-:W-:Y:S01]  /*1b20*/  LEA.HI.X.SX32 R197, R3, R19, 0x1, P0 ;  /* 0x0000001303c57211 */ /* 0x000fe200000f0eff */
[----:B------:R-:W-:Y:S01]  /*1b30*/  IMAD R3, R23, 0x2, R2 ;  /* 0x0000000217037824 */ /* 0x000fe200078e0202 */
[C---:B------:R-:W-:Y:S01]  /*1b40*/  LEA R192, P2, R5.reuse, R185, 0x1 ;  /* 0x000000b905c07211 */ /* 0x040fe200078408ff */
[----:B------:R-:W-:Y:S01]  /*1b50*/  ULDC UR12, c[0x0][0x238] ;  /* 0x00008e00000c7ab9 */ /* 0x000fe20000000800 */
[-C--:B------:R-:W-:Y:S01]  /*1b60*/  LEA.HI.X.SX32 R195, R4, R19.reuse, 0x1, P1 ;  /* 0x0000001304c37211 */ /* 0x080fe200008f0eff */
[----:B------:R-:W-:Y:S01]  /*1b70*/  UMOV UR42, UR34 ;  /* 0x00000022002a7c82 */ /* 0x000fe20008000000 */
[----:B------:R-:W-:Y:S01]  /*1b80*/  LEA.HI.X.SX32 R193, R5, R19, 0x1, P2 ;  /* 0x0000001305c17211 */ /* 0x000fe200010f0eff */
[----:B------:R-:W-:Y:S01]  /*1b90*/  IMAD.MOV.U32 R5, RZ, RZ, -0x800000 ;  /* 0xff800000ff057424 */ /* 0x000fe200078e00ff */
[-C--:B------:R-:W-:Y:S01]  /*1ba0*/  LEA R190, P0, R6, R185.reuse, 0x1 ;  /* 0x000000b906be7211 */ /* 0x080fe200078008ff */
[----:B------:R-:W-:Y:S01]  /*1bb0*/  UMOV UR43, 0x80000020 ;  /* 0x80000020002b7882 */ /* 0x000fe20000000000 */
[-C--:B------:R-:W-:Y:S01]  /*1bc0*/  LEA R188, P1, R0, R185.reuse, 0x1 ;  /* 0x000000b900bc7211 */ /* 0x080fe200078208ff */
[----:B------:R-:W-:Y:S01]  /*1bd0*/  UMOV UR35, 0x40000040 ;  /* 0x4000004000237882 */ /* 0x000fe20000000000 */
[----:B------:R-:W-:-:S02]  /*1be0*/  LEA R186, P2, R2, R185, 0x1 ;  /* 0x000000b902ba7211 */ /* 0x000fc400078408ff */
[C---:B------:R-:W-:Y:S02]  /*1bf0*/  LEA R184, P3, R3.reuse, R185, 0x1 ;  /* 0x000000b903b87211 */ /* 0x040fe400078608ff */
[-C--:B------:R-:W-:Y:S01]  /*1c00*/  LEA.HI.X.SX32 R191, R6, R19.reuse, 0x1, P0 ;  /* 0x0000001306bf7211 */ /* 0x080fe200000f0eff */
[----:B------:R-:W-:Y:S01]  /*1c10*/  IMAD.MOV.U32 R6, RZ, RZ, -0x800000 ;  /* 0xff800000ff067424 */ /* 0x000fe200078e00ff */
[-C--:B------:R-:W-:Y:S02]  /*1c20*/  LEA.HI.X.SX32 R189, R0, R19.reuse, 0x1, P1 ;  /* 0x0000001300bd7211 */ /* 0x080fe400008f0eff */
[-C--:B------:R-:W-:Y:S02]  /*1c30*/  LEA.HI.X.SX32 R187, R2, R19.reuse, 0x1, P2 ;  /* 0x0000001302bb7211 */ /* 0x080fe400010f0eff */
[----:B------:R-:W-:Y:S02]  /*1c40*/  LEA.HI.X.SX32 R185, R3, R19, 0x1, P3 ;  /* 0x0000001303b97211 */ /* 0x000fe400018f0eff */
[----:B------:R-:W-:-:S02]  /*1c50*/  LOP3.LUT R0, R9, 0x20, RZ, 0x3c, !PT ;  /* 0x0000002009007812 */ /* 0x000fc400078e3cff */
[C---:B------:R-:W-:Y:S02]  /*1c60*/  LOP3.LUT R252, R9.reuse, 0x40, RZ, 0x3c, !PT ;  /* 0x0000004009fc7812 */ /* 0x040fe400078e3cff */
[----:B------:R-:W-:-:S07]  /*1c70*/  LOP3.LUT R235, R9, 0x60, RZ, 0x3c, !PT ;  /* 0x0000006009eb7812 */ /* 0x000fce00078e3cff */
.L_x_1:
[----:B------:R-:W2:Y:S04]  /*1c80*/  LDL.64 R230, [R1+0x58] ;  /* 0x0000580001e67983 */ /* 0x000ea80000100a00 */
[----:B------:R-:W3:Y:S04]  /*1c90*/  LDL.64 R228, [R1+0x50] ;  /* 0x0000500001e47983 */ /* 0x000ee80000100a00 */
[----:B------:R-:W4:Y:S04]  /*1ca0*/  LDL.64 R226, [R1+0x48] ;  /* 0x0000480001e27983 */ /* 0x000f280000100a00 */
[----:B------:R-:W5:Y:S04]  /*1cb0*/  LDL.64 R224, [R1+0x40] ;  /* 0x0000400001e07983 */ /* 0x000f680000100a00 */
[----:B------:R-:W5:Y:S04]  /*1cc0*/  LDL.64 R212, [R1+0x38] ;  /* 0x0000380001d47983 */ /* 0x000f680000100a00 */
[----:B------:R-:W5:Y:S04]  /*1cd0*/  LDL.64 R210, [R1+0x30] ;  /* 0x0000300001d27983 */ /* 0x000f680000100a00 */
[----:B------:R-:W5:Y:S04]  /*1ce0*/  LDL.64 R208, [R1+0x28] ;  /* 0x0000280001d07983 */ /* 0x000f680000100a00 */
[----:B------:R-:W5:Y:S04]  /*1cf0*/  LDL.64 R206, [R1+0x20] ;  /* 0x0000200001ce7983 */ /* 0x000f680000100a00 */
[----:B------:R-:W5:Y:S04]  /*1d00*/  LDL.64 R204, [R1+0x18] ;  /* 0x0000180001cc7983 */ /* 0x000f680000100a00 */
[----:B------:R-:W5:Y:S04]  /*1d10*/  LDL.64 R202, [R1+0x10] ;  /* 0x0000100001ca7983 */ /* 0x000f680000100a00 */
[----:B------:R-:W5:Y:S04]  /*1d20*/  LDL.64 R200, [R1+0x8] ;  /* 0x0000080001c87983 */ /* 0x000f680000100a00 */
[----:B------:R-:W5:Y:S01]  /*1d30*/  LDL.64 R198, [R1] ;  /* 0x0000000001c67983 */ /* 0x000f620000100a00 */
[----:B------:R-:W-:-:S02]  /*1d40*/  IMAD.U32 R20, RZ, RZ, UR24 ;  /* 0x00000018ff147e24 */ /* 0x000fc4000f8e00ff */
[----:B------:R-:W-:Y:S02]  /*1d50*/  IMAD.U32 R22, RZ, RZ, UR24 ;  /* 0x00000018ff167e24 */ /* 0x000fe4000f8e00ff */
[----:B------:R-:W-:Y:S02]  /*1d60*/  IMAD.U32 R24, RZ, RZ, UR24 ;  /* 0x00000018ff187e24 */ /* 0x000fe4000f8e00ff */
[----:B------:R-:W-:Y:S02]  /*1d70*/  IMAD.U32 R26, RZ, RZ, UR24 ;  /* 0x00000018ff1a7e24 */ /* 0x000fe4000f8e00ff */
[----:B------:R-:W-:Y:S02]  /*1d80*/  IMAD.U32 R28, RZ, RZ, UR24 ;  /* 0x00000018ff1c7e24 */ /* 0x000fe4000f8e00ff */
[----:B------:R-:W-:Y:S02]  /*1d90*/  IMAD.U32 R30, RZ, RZ, UR24 ;  /* 0x00000018ff1e7e24 */ /* 0x000fe4000f8e00ff */
        /* <DEDUP_REMOVED lines=10> */
[----:B------:R-:W-:-:S04]  /*1e40*/  IMAD.WIDE R44, R45, 0x2, R250 ;  /* 0x000000022d2c7825 */ /* 0x000fc800078e02fa */
[----:B------:R-:W-:-:S04]  /*1e50*/  IMAD.WIDE R46, R47, 0x2, R248 ;  /* 0x000000022f2e7825 */ /* 0x000fc800078e02f8 */
[----:B------:R-:W-:-:S04]  /*1e60*/  IMAD.WIDE R48, R49, 0x2, R246 ;  /* 0x0000000231307825 */ /* 0x000fc800078e02f6 */
[----:B--2---:R-:W-:-:S04]  /*1e70*/  IMAD.WIDE R20, R20, 0x2, R230 ;  /* 0x0000000214147825 */ /* 0x004fc800078e02e6 */
[----:B---3--:R-:W-:Y:S01]  /*1e80*/  IMAD.WIDE R22, R22, 0x2, R228 ;  /* 0x0000000216167825 */ /* 0x008fe200078e02e4 */
[----:B------:R0:W2:Y:S03]  /*1e90*/  LDG.E.U16 R4, desc[UR28][R20.64] ;  /* 0x0000001c14047981 */ /* 0x0000a6000c1e1500 */
[----:B----4-:R-:W-:Y:S02]  /*1ea0*/  IMAD.WIDE R24, R24, 0x2, R226 ;  /* 0x0000000218187825 */ /* 0x010fe400078e02e2 */
[----:B------:R-:W3:Y:S02]  /*1eb0*/  LDG.E.U16 R22, desc[UR28][R22.64] ;  /* 0x0000001c16167981 */ /* 0x000ee4000c1e1500 */
[----:B-----5:R-:W-:Y:S02]  /*1ec0*/  IMAD.WIDE R26, R26, 0x2, R224 ;  /* 0x000000021a1a7825 */ /* 0x020fe400078e02e0 */
[----:B------:R-:W4:Y:S02]  /*1ed0*/  LDG.E.U16 R24, desc[UR28][R24.64] ;  /* 0x0000001c18187981 */ /* 0x000f24000c1e1500 */
[----:B------:R-:W-:-:S02]  /*1ee0*/  IMAD.WIDE R28, R28, 0x2, R212 ;  /* 0x000000021c1c7825 */ /* 0x000fc400078e02d4 */
[----:B------:R-:W5:Y:S02]  /*1ef0*/  LDG.E.U16 R26, desc[UR28][R26.64] ;  /* 0x0000001c1a1a7981 */ /* 0x000f64000c1e1500 */
[----:B------:R-:W-:Y:S02]  /*1f00*/  IMAD.WIDE R30, R30, 0x2, R210 ;  /* 0x000000021e1e7825 */ /* 0x000fe400078e02d2 */
[----:B------:R-:W5:Y:S02]  /*1f10*/  LDG.E.U16 R28, desc[UR28][R28.64] ;  /* 0x0000001c1c1c7981 */ /* 0x000f64000c1e1500 */
[----:B------:R-:W-:Y:S02]  /*1f20*/  IMAD.WIDE R32, R32, 0x2, R208 ;  /* 0x0000000220207825 */ /* 0x000fe400078e02d0 */
[----:B------:R-:W5:Y:S02]  /*1f30*/  LDG.E.U16 R30, desc[UR28][R30.64] ;  /* 0x0000001c1e1e7981 */ /* 0x000f64000c1e1500 */
[----:B------:R-:W-:-:S02]  /*1f40*/  IMAD.WIDE R34, R34, 0x2, R206 ;  /* 0x0000000222227825 */ /* 0x000fc400078e02ce */
[----:B------:R-:W5:Y:S02]  /*1f50*/  LDG.E.U16 R32, desc[UR28][R32.64] ;  /* 0x0000001c20207981 */ /* 0x000f64000c1e1500 */
[----:B------:R-:W-:Y:S02]  /*1f60*/  IMAD.WIDE R36, R36, 0x2, R204 ;  /* 0x0000000224247825 */ /* 0x000fe400078e02cc */
[----:B------:R-:W5:Y:S02]  /*1f70*/  LDG.E.U16 R34, desc[UR28][R34.64] ;  /* 0x0000001c22227981 */ /* 0x000f64000c1e1500 */
[----:B------:R-:W-:Y:S02]  /*1f80*/  IMAD.WIDE R38, R38, 0x2, R202 ;  /* 0x0000000226267825 */ /* 0x000fe400078e02ca */
[----:B------:R-:W5:Y:S02]  /*1f90*/  LDG.E.U16 R36, desc[UR28][R36.64] ;  /* 0x0000001c24247981 */ /* 0x000f64000c1e1500 */
[----:B0-----:R-:W-:-:S02]  /*1fa0*/  IMAD.WIDE R20, R15, 0x2, R244 ;  /* 0x000000020f147825 */ /* 0x001fc400078e02f4 */
[----:B------:R-:W5:Y:S02]  /*1fb0*/  LDG.E.U16 R38, desc[UR28][R38.64] ;  /* 0x0000001c26267981 */ /* 0x000f64000c1e1500 */
[----:B------:R-:W-:Y:S02]  /*1fc0*/  IMAD.WIDE R40, R40, 0x2, R200 ;  /* 0x0000000228287825 */ /* 0x000fe400078e02c8 */
[----:B------:R-:W5:Y:S02]  /*1fd0*/  LDG.E.U16 R200, desc[UR28][R44.64] ;  /* 0x0000001c2cc87981 */ /* 0x000f64000c1e1500 */
[----:B------:R-:W-:Y:S02]  /*1fe0*/  IMAD.WIDE R42, R42, 0x2, R198 ;  /* 0x000000022a2a7825 */ /* 0x000fe400078e02c6 */
[----:B------:R-:W5:Y:S04]  /*1ff0*/  LDG.E.U16 R10, desc[UR28][R40.64] ;  /* 0x0000001c280a7981 */ /* 0x000f68000c1e1500 */
[----:B------:R-:W5:Y:S04]  /*2000*/  LDG.E.U16 R198, desc[UR28][R42.64] ;  /* 0x0000001c2ac67981 */ /* 0x000f68000c1e1500 */
[----:B------:R-:W5:Y:S04]  /*2010*/  LDG.E.U16 R202, desc[UR28][R46.64] ;  /* 0x0000001c2eca7981 */ /* 0x000f68000c1e1500 */
[----:B------:R-:W5:Y:S04]  /*2020*/  LDG.E.U16 R204, desc[UR28][R48.64] ;  /* 0x0000001c30cc7981 */ /* 0x000f68000c1e1500 */
[----:B------:R-:W5:Y:S01]  /*2030*/  LDG.E.U16 R20, desc[UR28][R20.64] ;  /* 0x0000001c14147981 */ /* 0x000f62000c1e1500 */
[----:B------:R-:W-:Y:S01]  /*2040*/  BAR.SYNC.DEFER_BLOCKING 0x0 ;  /* 0x0000000000007b1d */ /* 0x000fe20000010000 */
[----:B------:R-:W-:-:S04]  /*2050*/  USHF.L.U32 UR25, UR16, 0x6, URZ ;  /* 0x0000000610197899 */ /* 0x000fc8000800063f */
[----:B------:R-:W-:-:S04]  /*2060*/  ULOP3.LUT UR25, UR25, 0x100, URZ, 0xc0, !UPT ;  /* 0x0000010019197892 */ /* 0x000fc8000f8ec03f */
[----:B------:R-:W-:-:S04]  /*2070*/  ULEA.HI UR25, UR20, UR25, URZ, 0x1c ;  /* 0x0000001914197291 */ /* 0x000fc8000f8fe03f */
[----:B------:R-:W-:Y:S01]  /*2080*/  ULOP3.LUT UR40, UR25, 0x3fff, URZ, 0xc0, !UPT ;  /* 0x00003fff19287892 */ /* 0x000fe2000f8ec03f */
[----:B------:R-:W-:-:S03]  /*2090*/  UMOV UR41, 0x40000040 ;  /* 0x4000004000297882 */ /* 0x000fc60000000000 */
[----:B------:R-:W-:Y:S01]  /*20a0*/  UIADD3 UR36, UP0, UR40, 0x80, URZ ;  /* 0x0000008028247890 */ /* 0x000fe2000ff1e03f */
[----:B------:R-:W-:-:S03]  /*20b0*/  UMOV UR25, URZ ;  /* 0x0000003f00197c82 */ /* 0x000fc60008000000 */
[----:B------:R-:W-:Y:S01]  /*20c0*/  UIADD3.X UR37, UR25, 0x40000040, URZ, UP0, !UPT ;  /* 0x4000004019257890 */ /* 0x000fe200087fe43f */
[----:B--2---:R-:W-:Y:S04]  /*20d0*/  STS.U16 [R7+UR20+0x4000], R4 ;  /* 0x0040000407007988 */ /* 0x004fe80008000414 */
[----:B---3--:R-:W-:Y:S04]  /*20e0*/  STS.U16 [R7+UR20+0x4200], R22 ;  /* 0x0042001607007988 */ /* 0x008fe80008000414 */
[----:B----4-:R-:W-:Y:S04]  /*20f0*/  STS.U16 [R7+UR20+0x4400], R24 ;  /* 0x0044001807007988 */ /* 0x010fe80008000414 */
[----:B-----5:R-:W-:Y:S04]  /*2100*/  STS.U16 [R7+UR20+0x4600], R26 ;  /* 0x0046001a07007988 */ /* 0x020fe80008000414 */
[----:B------:R-:W-:Y:S04]  /*2110*/  STS.U16 [R7+UR20+0x4800], R28 ;  /* 0x0048001c07007988 */ /* 0x000fe80008000414 */
[----:B------:R-:W-:Y:S04]  /*2120*/  STS.U16 [R7+UR20+0x4a00], R30 ;  /* 0x004a001e07007988 */ /* 0x000fe80008000414 */
[----:B------:R-:W-:Y:S04]  /*2130*/  STS.U16 [R7+UR20+0x4c00], R32 ;  /* 0x004c002007007988 */ /* 0x000fe80008000414 */
[----:B------:R-:W-:Y:S04]  /*2140*/  STS.U16 [R7+UR20+0x4e00], R34 ;  /* 0x004e002207007988 */ /* 0x000fe80008000414 */
[----:B------:R-:W-:Y:S04]  /*2150*/  STS.U16 [R7+UR20+0x5000], R36 ;  /* 0x0050002407007988 */ /* 0x000fe80008000414 */
[----:B------:R0:W-:Y:S04]  /*2160*/  STS.U16 [R7+UR20+0x5200], R38 ;  /* 0x0052002607007988 */ /* 0x0001e80008000414 */
[----:B------:R-:W-:Y:S04]  /*2170*/  STS.U16 [R7+UR20+0x5800], R200 ;  /* 0x005800c807007988 */ /* 0x000fe80008000414 */
[----:B------:R1:W-:Y:S04]  /*2180*/  STS.U16 [R7+UR20+0x5400], R10 ;  /* 0x0054000a07007988 */ /* 0x0003e80008000414 */
[----:B------:R-:W-:Y:S04]  /*2190*/  STS.U16 [R7+UR20+0x5600], R198 ;  /* 0x005600c607007988 */ /* 0x000fe80008000414 */
[----:B------:R-:W-:Y:S04]  /*21a0*/  STS.U16 [R7+UR20+0x5a00], R202 ;  /* 0x005a00ca07007988 */ /* 0x000fe80008000414 */
[----:B------:R2:W-:Y:S04]  /*21b0*/  STS.U16 [R7+UR20+0x5c00], R204 ;  /* 0x005c00cc07007988 */ /* 0x0005e80008000414 */
[----:B------:R3:W-:Y:S01]  /*21c0*/  STS.U16 [R7+UR20+0x5e00], R20 ;  /* 0x005e001407007988 */ /* 0x0007e20008000414 */
[----:B------:R4:W-:Y:S06]  /*21d0*/  MEMBAR.ALL.CTA ;  /* 0x0000000000007992 */ /* 0x0009ec0000008000 */
[----:B----4-:R-:W4:Y:S02]  /*21e0*/  FENCE.VIEW.ASYNC.S ;  /* 0x00000000000073c6 */ /* 0x010f240000000000 */
[----:B----4-:R-:W-:Y:S06]  /*21f0*/  BAR.SYNC.DEFER_BLOCKING 0x0 ;  /* 0x0000000000007b1d */ /* 0x010fec0000010000 */
[----:B0-----:R-:W-:-:S06]  /*2200*/  WARPGROUP.ARRIVE ;  /* 0x00000000000079c5 */ /* 0x001fcc0000000000 */
[----:B------:R-:W-:Y:S01]  /*2210*/  HGMMA.64x128x16.F32.BF16 R88, gdesc[UR40].tnspA, RZ, !UPT ;  /* 0x21e00000285879f0 */ /* 0x000fe2000c7018ff */
[----:B------:R-:W-:-:S11]  /*2220*/  UIADD3.64 UR40, UR36, 0x180, URZ ;  /* 0x0000018024287897 */ /* 0x000fd6000fffe03f */
[----:B------:R-:W-:-:S12]  /*2230*/  HGMMA.64x128x16.F32.BF16 R88, gdesc[UR36].tnspA, R88 ;  /* 0x21e00000245879f0 */ /* 0x000fd80008701858 */
[----:B------:R-:W-:Y:S01]  /*2240*/  HGMMA.64x128x16.F32.BF16 R24, gdesc[UR40].tnspA, RZ, !UPT ;  /* 0x21e00000281879f0 */ /* 0x000fe2000c7018ff */
[----:B------:R-:W-:Y:S01]  /*2250*/  UIADD3.64 UR36, UR36, 0x200, URZ ;  /* 0x0000020024247897 */ /* 0x000fe2000fffe03f */
[----:B------:R-:W0:Y:S02]  /*2260*/  S2R R17, SR_TID.X ;  /* 0x0000000000117919 */ /* 0x000e240000002100 */
[----:B0-----:R-:W-:-:S08]  /*2270*/  IMAD.SHL.U32 R4, R17, 0x2, RZ ;  /* 0x0000000211047824 */ /* 0x001fd000078e00ff */
[----:B------:R-:W-:Y:S01]  /*2280*/  HGMMA.64x128x16.F32.BF16 R24, gdesc[UR36].tnspA, R24, gsb0 ;  /* 0x21e00000241879f0 */ /* 0x000fe20008001818 */
[----:B------:R-:W-:-:S04]  /*2290*/  LOP3.LUT R4, R4, 0x6, RZ, 0xc0, !PT ;  /* 0x0000000604047812 */ /* 0x000fc800078ec0ff */
[----:B------:R-:W-:-:S04]  /*22a0*/  IADD3 R19, P2, R4, UR5, RZ ;  /* 0x0000000504137c10 */ /* 0x000fc8000ff5e0ff */
[C---:B------:R-:W-:Y:S01]  /*22b0*/  IADD3 R23, P3, R19.reuse, 0x9, RZ ;  /* 0x0000000913177810 */ /* 0x040fe20007f7e0ff */
[----:B-1----:R-:W-:Y:S01]  /*22c0*/  IMAD.X R10, RZ, RZ, UR4, P2 ;  /* 0x00000004ff0a7e24 */ /* 0x002fe200090e06ff */
[----:B------:R-:W-:-:S03]  /*22d0*/  IADD3 R21, P4, R19, 0x8, RZ ;  /* 0x0000000813157810 */ /* 0x000fc60007f9e0ff */
[--C-:B--2---:R-:W-:Y:S01]  /*22e0*/  IMAD.X R204, RZ, RZ, R10.reuse, P3 ;  /* 0x000000ffffcc7224 */ /* 0x104fe200018e060a */
[C---:B------:R-:W-:Y:S01]  /*22f0*/  IADD3 R224, P3, R19.reuse, 0x11, RZ ;  /* 0x0000001113e07810 */ /* 0x040fe20007f7e0ff */
[--C-:B------:R-:W-:Y:S01]  /*2300*/  IMAD.X R210, RZ, RZ, R10.reuse, P4 ;  /* 0x000000ffffd27224 */ /* 0x100fe200020e060a */
[----:B------:R-:W-:Y:S02]  /*2310*/  IADD3 R211, P4, R19, 0x10, RZ ;  /* 0x0000001013d37810 */ /* 0x000fe40007f9e0ff */
[----:B------:R-:W-:Y:S01]  /*2320*/  ISETP.GT.U32.AND P6, PT, R21, R8, PT ;  /* 0x000000081500720c */ /* 0x000fe20003fc4070 */
[--C-:B------:R-:W-:Y:S01]  /*2330*/  IMAD.X R225, RZ, RZ, R10.reuse, P3 ;  /* 0x000000ffffe17224 */ /* 0x100fe200018e060a */
[C---:B------:R-:W-:Y:S01]  /*2340*/  IADD3 R208, P3, R19.reuse, 0x19, RZ ;  /* 0x0000001913d07810 */ /* 0x040fe20007f7e0ff */
[----:B------:R-:W-:Y:S01]  /*2350*/  IMAD.X R205, RZ, RZ, R10, P4 ;  /* 0x000000ffffcd7224 */ /* 0x000fe200020e060a */
[----:B------:R-:W-:-:S03]  /*2360*/  IADD3 R212, P4, R19, 0x18, RZ ;  /* 0x0000001813d47810 */ /* 0x000fc60007f9e0ff */
[--C-:B------:R-:W-:Y:S01]  /*2370*/  IMAD.X R209, RZ, RZ, R10.reuse, P3 ;  /* 0x000000ffffd17224 */ /* 0x100fe200018e060a */
[C---:B------:R-:W-:Y:S01]  /*2380*/  IADD3 R202, P3, R19.reuse, 0x21, RZ ;  /* 0x0000002113ca7810 */ /* 0x040fe20007f7e0ff */
[--C-:B------:R-:W-:Y:S01]  /*2390*/  IMAD.X R213, RZ, RZ, R10.reuse, P4 ;  /* 0x000000ffffd57224 */ /* 0x100fe200020e060a */
[----:B------:R-:W-:Y:S02]  /*23a0*/  LOP3.LUT R15, R8, 0x8, RZ, 0xfc, !PT ;  /* 0x00000008080f7812 */ /* 0x000fe400078efcff */
[----:B------:R-:W-:Y:S02]  /*23b0*/  LOP3.LUT R2, R2, 0xfffffffb, RZ, 0xc0, !PT ;  /* 0xfffffffb02027812 */ /* 0x000fe400078ec0ff */
[----:B------:R-:W-:Y:S01]  /*23c0*/  IADD3 R206, P4, R19, 0x20, RZ ;  /* 0x0000002013ce7810 */ /* 0x000fe20007f9e0ff */
[----:B------:R-:W-:Y:S01]  /*23d0*/  IMAD.X R203, RZ, RZ, R10, P3 ;  /* 0x000000ffffcb7224 */ /* 0x000fe200018e060a */
[C---:B------:R-:W-:Y:S02]  /*23e0*/  LOP3.LUT R17, R8.reuse, 0x80, RZ, 0xfc, !PT ;  /* 0x0000008008117812 */ /* 0x040fe400078efcff */
[----:B------:R-:W-:-:S02]  /*23f0*/  LOP3.LUT R4, R8, 0x88, RZ, 0xfc, !PT ;  /* 0x0000008808047812 */ /* 0x000fc400078efcff */
[----:B------:R-:W-:Y:S02]  /*2400*/  @P6 LOP3.LUT R2, R2, 0x4, RZ, 0xfc, !PT ;  /* 0x0000000402026812 */ /* 0x000fe400078efcff */
[C---:B------:R-:W-:Y:S02]  /*2410*/  ISETP.GE.U32.AND P2, PT, R19.reuse, R8, PT ;  /* 0x000000081300720c */ /* 0x040fe40003f46070 */
[CC--:B------:R-:W-:Y:S02]  /*2420*/  ISETP.GT.U32.AND P5, PT, R19.reuse, R15.reuse, PT ;  /* 0x0000000f1300720c */ /* 0x0c0fe40003fa4070 */
[C---:B------:R-:W-:Y:S01]  /*2430*/  ISETP.GE.U32.AND P3, PT, R19.reuse, R15, PT ;  /* 0x0000000f1300720c */ /* 0x040fe20003f66070 */
[----:B------:R-:W-:Y:S01]  /*2440*/  IMAD.X R207, RZ, RZ, R10, P4 ;  /* 0x000000ffffcf7224 */ /* 0x000fe200020e060a */
[----:B------:R-:W-:Y:S02]  /*2450*/  IADD3 R200, P6, R19, 0x29, RZ ;  /* 0x0000002913c87810 */ /* 0x000fe40007fde0ff */
[----:B------:R-:W-:-:S02]  /*2460*/  ISETP.GT.U32.AND P0, PT, R21, R17, PT ;  /* 0x000000111500720c */ /* 0x000fc40003f04070 */
[----:B------:R-:W-:Y:S02]  /*2470*/  ISETP.GT.U32.AND P1, PT, R21, R4, PT ;  /* 0x000000041500720c */ /* 0x000fe40003f24070 */
[----:B------:R-:W-:Y:S02]  /*2480*/  IADD3 R198, P4, R19, 0x28, RZ ;  /* 0x0000002813c67810 */ /* 0x000fe40007f9e0ff */
[C---:B------:R-:W-:Y:S02]  /*2490*/  ISETP.GE.U32.AND.EX P2, PT, R10.reuse, RZ, PT, P2 ;  /* 0x000000ff0a00720c */ /* 0x040fe40003f46120 */
[C---:B------:R-:W-:Y:S02]  /*24a0*/  ISETP.GT.U32.AND.EX P5, PT, R10.reuse, RZ, PT, P5 ;  /* 0x000000ff0a00720c */ /* 0x040fe40003fa4150 */
[----:B------:R-:W-:Y:S01]  /*24b0*/  ISETP.GE.U32.AND.EX P3, PT, R10, RZ, PT, P3 ;  /* 0x000000ff0a00720c */ /* 0x000fe20003f66130 */
[--C-:B------:R-:W-:Y:S01]  /*24c0*/  IMAD.X R201, RZ, RZ, R10.reuse, P6 ;  /* 0x000000ffffc97224 */ /* 0x100fe200030e060a */
[----:B------:R-:W-:Y:S01]  /*24d0*/  ISETP.GT.U32.AND.EX P0, PT, R210, RZ, PT, P0 ;  /* 0x000000ffd200720c */ /* 0x000fe20003f04100 */
[----:B------:R-:W-:Y:S01]  /*24e0*/  IMAD.X R199, RZ, RZ, R10, P4 ;  /* 0x000000ffffc77224 */ /* 0x000fe200020e060a */
[----:B------:R-:W-:-:S02]  /*24f0*/  LOP3.LUT P6, RZ, R2, 0x4, RZ, 0xc0, !PT ;  /* 0x0000000402ff7812 */ /* 0x000fc400078cc0ff */
[----:B------:R-:W-:Y:S02]  /*2500*/  ISETP.GT.U32.AND P4, PT, R23, R8, PT ;  /* 0x000000081700720c */ /* 0x000fe40003f84070 */
[C---:B------:R-:W-:Y:S02]  /*2510*/  ISETP.GT.U32.AND.EX P6, PT, R210.reuse, RZ, PT, P6 ;  /* 0x000000ffd200720c */ /* 0x040fe40003fc4160 */
[----:B------:R-:W-:Y:S02]  /*2520*/  ISETP.GT.U32.AND.EX P1, PT, R210, RZ, PT, P1 ;  /* 0x000000ffd200720c */ /* 0x000fe40003f24110 */
[----:B------:R-:W-:Y:S02]  /*2530*/  LOP3.LUT R0, R0, 0xffffbfff, RZ, 0xc0, !PT ;  /* 0xffffbfff00007812 */ /* 0x000fe400078ec0ff */
[----:B------:R-:W-:Y:S02]  /*2540*/  ISETP.GT.U32.AND.EX P4, PT, R204, RZ, PT, P4 ;  /* 0x000000ffcc00720c */ /* 0x000fe40003f84140 */
[----:B------:R-:W-:-:S04]  /*2550*/  @P0 LOP3.LUT R0, R0, 0x4000, RZ, 0xfc, !PT ;  /* 0x0000400000000812 */ /* 0x000fc800078efcff */
[----:B------:R-:W-:-:S04]  /*2560*/  LOP3.LUT R0, R0, 0xffffdfff, RZ, 0xc0, !PT ;  /* 0xffffdfff00007812 */ /* 0x000fc800078ec0ff */
[----:B------:R-:W-:Y:S02]  /*2570*/  @P1 LOP3.LUT R0, R0, 0x2000, RZ, 0xfc, !PT ;  /* 0x0000200000001812 */ /* 0x000fe400078efcff */
[----:B------:R-:W-:Y:S02]  /*2580*/  IADD3 R210, P0, R19, 0x30, RZ ;  /* 0x0000003013d27810 */ /* 0x000fe40007f1e0ff */
[----:B------:R-:W-:Y:S01]  /*2590*/  LOP3.LUT R0, R0, 0xffffefff, RZ, 0xc0, !PT ;  /* 0xffffefff00007812 */ /* 0x000fe200078ec0ff */
[----:B------:R-:W-:Y:S02]  /*25a0*/  WARPGROUP.DEPBAR.LE gsb0, 0x0 ;  /* 0x00008000000079c5 */ /* 0x000fe40000010000 */
[----:B------:R-:W-:Y:S01]  /*25b0*/  FMUL R21, R89, UR12 ;  /* 0x0000000c59157c20 */ /* 0x000fe20008400000 */
[----:B---3--:R-:W-:Y:S01]  /*25c0*/  FMUL R20, R90, UR12 ;  /* 0x0000000c5a147c20 */ /* 0x008fe20008400000 */
[----:B------:R-:W-:-:S03]  /*25d0*/  FMUL R22, R91, UR12 ;  /* 0x0000000c5b167c20 */ /* 0x000fc60008400000 */
[----:B------:R-:W-:Y:S02]  /*25e0*/  FSEL R21, R21, -INF , !P2 ;  /* 0xff80000015157808 */ /* 0x000fe40005000000 */
[----:B------:R-:W-:Y:S02]  /*25f0*/  FSEL R20, R20, -INF , !P5 ;  /* 0xff80000014147808 */ /* 0x000fe40006800000 */
[----:B------:R-:W-:Y:S02]  /*2600*/  FSEL R22, R22, -INF , !P3 ;  /* 0xff80000016167808 */ /* 0x000fe40005800000 */
[C---:B------:R-:W-:Y:S02]  /*2610*/  ISETP.GT.U32.AND P2, PT, R23.reuse, R15, PT ;  /* 0x0000000f1700720c */ /* 0x040fe40003f44070 */
[C---:B------:R-:W-:Y:S02]  /*2620*/  ISETP.GT.U32.AND P5, PT, R23.reuse, R17, PT ;  /* 0x000000111700720c */ /* 0x040fe40003fa4070 */
[----:B------:R-:W-:Y:S01]  /*2630*/  ISETP.GT.U32.AND P3, PT, R23, R4, PT ;  /* 0x000000041700720c */ /* 0x000fe20003f64070 */
[----:B------:R-:W-:Y:S01]  /*2640*/  FMUL R23, R92, UR12 ;  /* 0x0000000c5c177c20 */ /* 0x000fe20008400000 */
[----:B------:R-:W-:-:S04]  /*2650*/  FMUL R90, R93, UR12 ;  /* 0x0000000c5d5a7c20 */ /* 0x000fc80008400000 */
[----:B------:R-:W-:Y:S02]  /*2660*/  FSEL R23, R23, -INF , !P6 ;  /* 0xff80000017177808 */ /* 0x000fe40007000000 */
[----:B------:R-:W-:Y:S01]  /*2670*/  ISETP.GT.U32.AND P6, PT, R19, R8, PT ;  /* 0x000000081300720c */ /* 0x000fe20003fc4070 */
[----:B------:R-:W-:Y:S01]  /*2680*/  FMUL R88, R88, UR12 ;  /* 0x0000000c58587c20 */ /* 0x000fe20008400000 */
[----:B------:R-:W-:Y:S02]  /*2690*/  FMUL R89, R94, UR12 ;  /* 0x0000000c5e597c20 */ /* 0x000fe40008400000 */
[----:B------:R-:W-:Y:S02]  /*26a0*/  ISETP.GT.U32.AND.EX P6, PT, R10, RZ, PT, P6 ;  /* 0x000000ff0a00720c */ /* 0x000fe40003fc4160 */
[----:B------:R-:W-:Y:S02]  /*26b0*/  FSEL R90, R90, -INF , !P4 ;  /* 0xff8000005a5a7808 */ /* 0x000fe40006000000 */
[----:B------:R-:W-:-:S02]  /*26c0*/  FSEL R88, R88, -INF , !P6 ;  /* 0xff80000058587808 */ /* 0x000fc40007000000 */
[----:B------:R-:W-:Y:S02]  /*26d0*/  FSEL R89, R89, -INF , !P6 ;  /* 0xff80000059597808 */ /* 0x000fe40007000000 */
[-C--:B------:R-:W-:Y:S02]  /*26e0*/  ISETP.GT.U32.AND P4, PT, R211, R8.reuse, PT ;  /* 0x00000008d300720c */ /* 0x080fe40003f84070 */
[----:B------:R-:W-:Y:S01]  /*26f0*/  ISETP.GT.U32.AND P6, PT, R224, R8, PT ;  /* 0x00000008e000720c */ /* 0x000fe20003fc4070 */
[----:B------:R-:W-:Y:S01]  /*2700*/  FMUL R92, R95, UR12 ;  /* 0x0000000c5f5c7c20 */ /* 0x000fe20008400000 */
[----:B------:R-:W-:Y:S01]  /*2710*/  FMUL R91, R96, UR12 ;  /* 0x0000000c605b7c20 */ /* 0x000fe20008400000 */
[----:B------:R-:W-:Y:S01]  /*2720*/  FMUL R93, R97, UR12 ;  /* 0x0000000c615d7c20 */ /* 0x000fe20008400000 */
[C---:B------:R-:W-:Y:S02]  /*2730*/  ISETP.GT.U32.AND.EX P1, PT, R204.reuse, RZ, PT, P5 ;  /* 0x000000ffcc00720c */ /* 0x040fe40003f24150 */
[----:B------:R-:W-:-:S02]  /*2740*/  ISETP.GT.U32.AND.EX P2, PT, R204, RZ, PT, P2 ;  /* 0x000000ffcc00720c */ /* 0x000fc40003f44120 */
[----:B------:R-:W-:Y:S02]  /*2750*/  ISETP.GT.U32.AND.EX P4, PT, R205, RZ, PT, P4 ;  /* 0x000000ffcd00720c */ /* 0x000fe40003f84140 */
[----:B------:R-:W-:Y:S02]  /*2760*/  ISETP.GT.U32.AND.EX P6, PT, R225, RZ, PT, P6 ;  /* 0x000000ffe100720c */ /* 0x000fe40003fc4160 */
[----:B------:R-:W-:Y:S02]  /*2770*/  FSEL R92, R92, -INF , !P2 ;  /* 0xff8000005c5c7808 */ /* 0x000fe40005000000 */
[----:B------:R-:W-:Y:S02]  /*2780*/  FSEL R91, R91, -INF , !P4 ;  /* 0xff8000005b5b7808 */ /* 0x000fe40006000000 */
[----:B------:R-:W-:Y:S02]  /*2790*/  FSEL R93, R93, -INF , !P6 ;  /* 0xff8000005d5d7808 */ /* 0x000fe40007000000 */
[----:B------:R-:W-:-:S02]  /*27a0*/  ISETP.GT.U32.AND P2, PT, R211, R15, PT ;  /* 0x0000000fd300720c */ /* 0x000fc40003f44070 */
[C---:B------:R-:W-:Y:S02]  /*27b0*/  ISETP.GT.U32.AND P4, PT, R211.reuse, R17, PT ;  /* 0x00000011d300720c */ /* 0x040fe40003f84070 */
[----:B------:R-:W-:Y:S01]  /*27c0*/  ISETP.GT.U32.AND P6, PT, R211, R4, PT ;  /* 0x00000004d300720c */ /* 0x000fe20003fc4070 */
[----:B------:R-:W-:Y:S01]  /*27d0*/  IMAD.X R211, RZ, RZ, R10, P0 ;  /* 0x000000ffffd37224 */ /* 0x000fe200000e060a */
[----:B------:R-:W-:Y:S02]  /*27e0*/  ISETP.GT.U32.AND.EX P0, PT, R204, RZ, PT, P3 ;  /* 0x000000ffcc00720c */ /* 0x000fe40003f04130 */
[----:B------:R-:W-:-:S04]  /*27f0*/  @P1 LOP3.LUT R0, R0, 0x1000, RZ, 0xfc, !PT ;  /* 0x0000100000001812 */ /* 0x000fc800078efcff */
[----:B------:R-:W-:Y:S02]  /*2800*/  LOP3.LUT R0, R0, 0xfffff7ff, RZ, 0xc0, !PT ;  /* 0xfffff7ff00007812 */ /* 0x000fe400078ec0ff */
[----:B------:R-:W-:-:S05]  /*2810*/  ISETP.GT.U32.AND.EX P2, PT, R205, RZ, PT, P2 ;  /* 0x000000ffcd00720c */ /* 0x000fca0003f44120 */
[----:B------:R-:W-:Y:S02]  /*2820*/  @P0 LOP3.LUT R0, R0, 0x800, RZ, 0xfc, !PT ;  /* 0x0000080000000812 */ /* 0x000fe400078efcff */
[----:B------:R-:W-:Y:S02]  /*2830*/  IADD3 R204, P0, R19, 0x31, RZ ;  /* 0x0000003113cc7810 */ /* 0x000fe40007f1e0ff */
[C---:B------:R-:W-:Y:S02]  /*2840*/  ISETP.GT.U32.AND.EX P3, PT, R205.reuse, RZ, PT, P4 ;  /* 0x000000ffcd00720c */ /* 0x040fe40003f64140 */
[----:B------:R-:W-:Y:S01]  /*2850*/  ISETP.GT.U32.AND.EX P1, PT, R205, RZ, PT, P6 ;  /* 0x000000ffcd00720c */ /* 0x000fe20003f24160 */
[----:B------:R-:W-:Y:S01]  /*2860*/  IMAD.X R205, RZ, RZ, R10, P0 ;  /* 0x000000ffffcd7224 */ /* 0x000fe200000e060a */
[----:B------:R-:W-:Y:S01]  /*2870*/  ISETP.GT.U32.AND P0, PT, R224, R15, PT ;  /* 0x0000000fe000720c */ /* 0x000fe20003f04070 */
[----:B------:R-:W-:-:S03]  /*2880*/  FMUL R95, R99, UR12 ;  /* 0x0000000c635f7c20 */ /* 0x000fc60008400000 */
[----:B------:R-:W-:-:S04]  /*2890*/  ISETP.GT.U32.AND.EX P0, PT, R225, RZ, PT, P0 ;  /* 0x000000ffe100720c */ /* 0x000fc80003f04100 */
[----:B------:R-:W-:Y:S02]  /*28a0*/  FSEL R95, R95, -INF , !P0 ;  /* 0xff8000005f5f7808 */ /* 0x000fe40004000000 */
[----:B------:R-:W-:Y:S01]  /*28b0*/  ISETP.GT.U32.AND P0, PT, R212, R8, PT ;  /* 0x00000008d400720c */ /* 0x000fe20003f04070 */
[----:B------:R-:W-:-:S03]  /*28c0*/  FMUL R96, R100, UR12 ;  /* 0x0000000c64607c20 */ /* 0x000fc60008400000 */
[----:B------:R-:W-:-:S04]  /*28d0*/  ISETP.GT.U32.AND.EX P0, PT, R213, RZ, PT, P0 ;  /* 0x000000ffd500720c */ /* 0x000fc80003f04100 */
[----:B------:R-:W-:Y:S02]  /*28e0*/  FSEL R96, R96, -INF , !P0 ;  /* 0xff80000060607808 */ /* 0x000fe40004000000 */
[----:B------:R-:W-:Y:S01]  /*28f0*/  ISETP.GT.U32.AND P0, PT, R208, R8, PT ;  /* 0x00000008d000720c */ /* 0x000fe20003f04070 */
[----:B------:R-:W-:-:S03]  /*2900*/  FMUL R97, R101, UR12 ;  /* 0x0000000c65617c20 */ /* 0x000fc60008400000 */
[----:B------:R-:W-:Y:S01]  /*2910*/  ISETP.GT.U32.AND.EX P0, PT, R209, RZ, PT, P0 ;  /* 0x000000ffd100720c */ /* 0x000fe20003f04100 */
[----:B------:R-:W-:-:S03]  /*2920*/  FMUL R94, R98, UR12 ;  /* 0x0000000c625e7c20 */ /* 0x000fc60008400000 */
[----:B------:R-:W-:Y:S02]  /*2930*/  FSEL R97, R97, -INF , !P0 ;  /* 0xff80000061617808 */ /* 0x000fe40004000000 */
        /* <DEDUP_REMOVED lines=53> */
[----:B------:R-:W-:Y:S01]  /*2c90*/  FMUL R111, R115, UR12 ;  /* 0x0000000c736f7c20 */ /* 0x000fe20008400000 */
[----:B------:R-:W-:Y:S02]  /*2ca0*/  LOP3.LUT R0, R0, 0xfffffbff, RZ, 0xc0, !PT ;  /* 0xfffffbff00007812 */ /* 0x000fe400078ec0ff */
[----:B------:R-:W-:Y:S02]  /*2cb0*/  ISETP.GT.U32.AND.EX P0, PT, R205, RZ, PT, P0 ;  /* 0x000000ffcd00720c */ /* 0x000fe40003f04100 */
[----:B------:R-:W-:Y:S02]  /*2cc0*/  @P3 LOP3.LUT R0, R0, 0x400, RZ, 0xfc, !PT ;  /* 0x0000040000003812 */ /* 0x000fe400078efcff */
[----:B------:R-:W-:-:S02]  /*2cd0*/  FSEL R111, R111, -INF , !P0 ;  /* 0xff8000006f6f7808 */ /* 0x000fc40004000000 */
[----:B------:R-:W-:Y:S02]  /*2ce0*/  ISETP.GT.U32.AND P0, PT, R224, R17, PT ;  /* 0x00000011e000720c */ /* 0x000fe40003f04070 */
[----:B------:R-:W-:Y:S02]  /*2cf0*/  FSEL R94, R94, -INF , !P2 ;  /* 0xff8000005e5e7808 */ /* 0x000fe40005000000 */
[----:B------:R-:W-:Y:S02]  /*2d00*/  LOP3.LUT R0, R0, 0xfffffeff, RZ, 0xc0, !PT ;  /* 0xfffffeff00007812 */ /* 0x000fe400078ec0ff */
[----:B------:R-:W-:Y:S02]  /*2d10*/  ISETP.GT.U32.AND.EX P2, PT, R225, RZ, PT, P0 ;  /* 0x000000ffe100720c */ /* 0x000fe40003f44100 */
[----:B------:R-:W-:Y:S02]  /*2d20*/  ISETP.GT.U32.AND P0, PT, R224, R4, PT ;  /* 0x00000004e000720c */ /* 0x000fe40003f04070 */
[----:B------:R-:W-:-:S02]  /*2d30*/  @P1 LOP3.LUT R0, R0, 0x100, RZ, 0xfc, !PT ;  /* 0x0000010000001812 */ /* 0x000fc400078efcff */
[----:B------:R-:W-:Y:S02]  /*2d40*/  ISETP.GT.U32.AND.EX P1, PT, R225, RZ, PT, P0 ;  /* 0x000000ffe100720c */ /* 0x000fe40003f24100 */
[----:B------:R-:W-:Y:S01]  /*2d50*/  IADD3 R225, P0, R19, 0x38, RZ ;  /* 0x0000003813e17810 */ /* 0x000fe20007f1e0ff */
[----:B------:R-:W-:-:S04]  /*2d60*/  FMUL R112, R116, UR12 ;  /* 0x0000000c74707c20 */ /* 0x000fc80008400000 */
[----:B------:R-:W-:Y:S01]  /*2d70*/  IMAD.X R224, RZ, RZ, R10, P0 ;  /* 0x000000ffffe07224 */ /* 0x000fe200000e060a */
[----:B------:R-:W-:Y:S02]  /*2d80*/  ISETP.GT.U32.AND P0, PT, R225, R8, PT ;  /* 0x00000008e100720c */ /* 0x000fe40003f04070 */
[----:B------:R-:W-:Y:S02]  /*2d90*/  LOP3.LUT R0, R0, 0xfffffdff, RZ, 0xc0, !PT ;  /* 0xfffffdff00007812 */ /* 0x000fe400078ec0ff */
[----:B------:R-:W-:Y:S02]  /*2da0*/  ISETP.GT.U32.AND.EX P0, PT, R224, RZ, PT, P0 ;  /* 0x000000ffe000720c */ /* 0x000fe40003f04100 */
[----:B------:R-:W-:Y:S02]  /*2db0*/  @P2 LOP3.LUT R0, R0, 0x200, RZ, 0xfc, !PT ;  /* 0x0000020000002812 */ /* 0x000fe400078efcff */
[----:B------:R-:W-:Y:S02]  /*2dc0*/  FSEL R112, R112, -INF , !P0 ;  /* 0xff80000070707808 */ /* 0x000fe40004000000 */
[----:B------:R-:W-:-:S02]  /*2dd0*/  ISETP.GT.U32.AND P0, PT, R212, R17, PT ;  /* 0x00000011d400720c */ /* 0x000fc40003f04070 */
[----:B------:R-:W-:Y:S02]  /*2de0*/  LOP3.LUT R0, R0, 0xffffff7f, RZ, 0xc0, !PT ;  /* 0xffffff7f00007812 */ /* 0x000fe400078ec0ff */
[C---:B------:R-:W-:Y:S02]  /*2df0*/  ISETP.GT.U32.AND.EX P2, PT, R213.reuse, RZ, PT, P0 ;  /* 0x000000ffd500720c */ /* 0x040fe40003f44100 */
[----:B------:R-:W-:Y:S02]  /*2e00*/  ISETP.GT.U32.AND P0, PT, R212, R4, PT ;  /* 0x00000004d400720c */ /* 0x000fe40003f04070 */
[----:B------:R-:W-:Y:S02]  /*2e10*/  @P1 LOP3.LUT R0, R0, 0x80, RZ, 0xfc, !PT ;  /* 0x0000008000001812 */ /* 0x000fe400078efcff */
[----:B------:R-:W-:Y:S02]  /*2e20*/  ISETP.GT.U32.AND.EX P1, PT, R213, RZ, PT, P0 ;  /* 0x000000ffd500720c */ /* 0x000fe40003f24100 */
[----:B------:R-:W-:Y:S01]  /*2e30*/  IADD3 R213, P0, R19, 0x39, RZ ;  /* 0x0000003913d57810 */ /* 0x000fe20007f1e0ff */
[----:B------:R-:W-:-:S04]  /*2e40*/  FMUL R113, R117, UR12 ;  /* 0x0000000c75717c20 */ /* 0x000fc80008400000 */
[----:B------:R-:W-:Y:S01]  /*2e50*/  IMAD.X R212, RZ, RZ, R10, P0 ;  /* 0x000000ffffd47224 */ /* 0x000fe200000e060a */
[----:B------:R-:W-:-:S04]  /*2e60*/  ISETP.GT.U32.AND P0, PT, R213, R8, PT ;  /* 0x00000008d500720c */ /* 0x000fc80003f04070 */
        /* <DEDUP_REMOVED lines=13> */
[----:B------:R-:W-:Y:S02]  /*2f40*/  LOP3.LUT R0, R0, 0xffffffef, RZ, 0xc0, !PT ;  /* 0xffffffef00007812 */ /* 0x000fe400078ec0ff */
[C---:B------:R-:W-:Y:S02]  /*2f50*/  ISETP.GT.U32.AND.EX P2, PT, R209.reuse, RZ, PT, P0 ;  /* 0x000000ffd100720c */ /* 0x040fe40003f44100 */
[----:B------:R-:W-:Y:S02]  /*2f60*/  ISETP.GT.U32.AND P0, PT, R208, R4, PT ;  /* 0x00000004d000720c */ /* 0x000fe40003f04070 */
[----:B------:R-:W-:Y:S02]  /*2f70*/  @P1 LOP3.LUT R0, R0, 0x10, RZ, 0xfc, !PT ;  /* 0x0000001000001812 */ /* 0x000fe400078efcff */
[----:B------:R-:W-:-:S02]  /*2f80*/  ISETP.GT.U32.AND.EX P1, PT, R209, RZ, PT, P0 ;  /* 0x000000ffd100720c */ /* 0x000fc40003f24100 */
        /* <DEDUP_REMOVED lines=39> */
[----:B------:R-:W-:-:S04]  /*3200*/  ISETP.GT.U32.AND P0, PT, R203, R8, PT ;  /* 0x00000008cb00720c */ /* 0x000fc80003f04070 */
[----:B------:R-:W-:Y:S02]  /*3210*/  ISETP.GT.U32.AND.EX P0, PT, R227, RZ, PT, P0 ;  /* 0x000000ffe300720c */ /* 0x000fe40003f04100 */
[----:B------:R-:W-:Y:S02]  /*3220*/  LOP3.LUT R0, R0, 0xfffffffd, RZ, 0xc0, !PT ;  /* 0xfffffffd00007812 */ /* 0x000fe400078ec0ff */
[----:B------:R-:W-:Y:S02]  /*3230*/  FSEL R120, R120, -INF , !P0 ;  /* 0xff80000078787808 */ /* 0x000fe40004000000 */
[----:B------:R-:W-:Y:S02]  /*3240*/  ISETP.GT.U32.AND P0, PT, R198, R17, PT ;  /* 0x00000011c600720c */ /* 0x000fe40003f04070 */
[----:B------:R-:W-:Y:S02]  /*3250*/  @P2 LOP3.LUT R0, R0, 0x2, RZ, 0xfc, !PT ;  /* 0x0000000200002812 */ /* 0x000fe400078efcff */
[----:B------:R-:W-:-:S02]  /*3260*/  LOP3.LUT R3, R3, 0x7fffffff, RZ, 0xc0, !PT ;  /* 0x7fffffff03037812 */ /* 0x000fc400078ec0ff */
[----:B------:R-:W-:Y:S02]  /*3270*/  ISETP.GT.U32.AND.EX P2, PT, R199, RZ, PT, P0 ;  /* 0x000000ffc700720c */ /* 0x000fe40003f44100 */
        /* <DEDUP_REMOVED lines=19> */
[C---:B------:R-:W-:Y:S02]  /*33b0*/  ISETP.GT.U32.AND P0, PT, R200.reuse, R17, PT ;  /* 0x00000011c800720c */ /* 0x040fe40003f04070 */
[----:B------:R-:W-:Y:S02]  /*33c0*/  LOP3.LUT R3, R3, 0xefffffff, RZ, 0xc0, !PT ;  /* 0xefffffff03037812 */ /* 0x000fe400078ec0ff */
[----:B------:R-:W-:Y:S02]  /*33d0*/  ISETP.GT.U32.AND.EX P2, PT, R201, RZ, PT, P0 ;  /* 0x000000ffc900720c */ /* 0x000fe40003f44100 */
        /* <DEDUP_REMOVED lines=111> */
[----:B------:R-:W-:Y:S02]  /*3ad0*/  IADD3 R139, P0, R19, 0x68, RZ ;  /* 0x00000068138b7810 */ /* 0x000fe40007f1e0ff */
[----:B------:R-:W-:-:S03]  /*3ae0*/  LOP3.LUT R3, R3, 0xfffdffff, RZ, 0xc0, !PT ;  /* 0xfffdffff03037812 */ /* 0x000fc600078ec0ff */
[----:B------:R-:W-:Y:S01]  /*3af0*/  IMAD.X R209, RZ, RZ, R10, P0 ;  /* 0x000000ffffd17224 */ /* 0x000fe200000e060a */
[----:B------:R-:W-:Y:S02]  /*3b00*/  @P2 LOP3.LUT R3, R3, 0x20000, RZ, 0xfc, !PT ;  /* 0x0002000003032812 */ /* 0x000fe400078efcff */
[----:B------:R-:W-:Y:S02]  /*3b10*/  ISETP.GT.U32.AND P0, PT, R203, R17, PT ;  /* 0x00000011cb00720c */ /* 0x000fe40003f04070 */
[----:B------:R-:W-:Y:S02]  /*3b20*/  LOP3.LUT R3, R3, 0xffff7fff, RZ, 0xc0, !PT ;  /* 0xffff7fff03037812 */ /* 0x000fe400078ec0ff */
[----:B------:R-:W-:Y:S02]  /*3b30*/  ISETP.GT.U32.AND.EX P2, PT, R227, RZ, PT, P0 ;  /* 0x000000ffe300720c */ /* 0x000fe40003f44100 */
[----:B------:R-:W-:Y:S02]  /*3b40*/  ISETP.GT.U32.AND P0, PT, R203, R4, PT ;  /* 0x00000004cb00720c */ /* 0x000fe40003f04070 */
[----:B------:R-:W-:-:S02]  /*3b50*/  @P1 LOP3.LUT R3, R3, 0x8000, RZ, 0xfc, !PT ;  /* 0x0000800003031812 */ /* 0x000fc400078efcff */
[----:B------:R-:W-:Y:S02]  /*3b60*/  ISETP.GT.U32.AND.EX P1, PT, R227, RZ, PT, P0 ;  /* 0x000000ffe300720c */ /* 0x000fe40003f24100 */
[----:B------:R-:W-:Y:S02]  /*3b70*/  IADD3 R210, P0, R19, 0x69, RZ ;  /* 0x0000006913d27810 */ /* 0x000fe40007f1e0ff */
[----:B------:R-:W-:-:S03]  /*3b80*/  LOP3.LUT R3, R3, 0xffffbfff, RZ, 0xc0, !PT ;  /* 0xffffbfff03037812 */ /* 0x000fc600078ec0ff */
[----:B------:R-:W-:Y:S01]  /*3b90*/  IMAD.X R211, RZ, RZ, R10, P0 ;  /* 0x000000ffffd37224 */ /* 0x000fe200000e060a */
[C---:B------:R-:W-:Y:S02]  /*3ba0*/  ISETP.GT.U32.AND P0, PT, R228.reuse, R17, PT ;  /* 0x00000011e400720c */ /* 0x040fe40003f04070 */
[----:B------:R-:W-:Y:S02]  /*3bb0*/  @P2 LOP3.LUT R3, R3, 0x4000, RZ, 0xfc, !PT ;  /* 0x0000400003032812 */ /* 0x000fe400078efcff */
[----:B------:R-:W-:Y:S02]  /*3bc0*/  ISETP.GT.U32.AND.EX P2, PT, R229, RZ, PT, P0 ;  /* 0x000000ffe500720c */ /* 0x000fe40003f44100 */
[----:B------:R-:W-:Y:S02]  /*3bd0*/  LOP3.LUT R3, R3, 0xffffefff, RZ, 0xc0, !PT ;  /* 0xffffefff03037812 */ /* 0x000fe400078ec0ff */
[----:B------:R-:W-:Y:S02]  /*3be0*/  ISETP.GT.U32.AND P0, PT, R228, R4, PT ;  /* 0x00000004e400720c */ /* 0x000fe40003f04070 */
[----:B------:R-:W-:-:S02]  /*3bf0*/  @P1 LOP3.LUT R3, R3, 0x1000, RZ, 0xfc, !PT ;  /* 0x0000100003031812 */ /* 0x000fc400078efcff */
[----:B------:R-:W-:Y:S02]  /*3c00*/  ISETP.GT.U32.AND.EX P1, PT, R229, RZ, PT, P0 ;  /* 0x000000ffe500720c */ /* 0x000fe40003f24100 */
[----:B------:R-:W-:-:S04]  /*3c10*/  LOP3.LUT R3, R3, 0xffffdfff, RZ, 0xc0, !PT ;  /* 0xffffdfff03037812 */ /* 0x000fc800078ec0ff */
[----:B------:R-:W-:-:S04]  /*3c20*/  @P2 LOP3.LUT R3, R3, 0x2000, RZ, 0xfc, !PT ;  /* 0x0000200003032812 */ /* 0x000fc800078efcff */
[----:B------:R-:W-:-:S04]  /*3c30*/  LOP3.LUT R3, R3, 0xfffff7ff, RZ, 0xc0, !PT ;  /* 0xfffff7ff03037812 */ /* 0x000fc800078ec0ff */
[----:B------:R-:W-:Y:S02]  /*3c40*/  @P1 LOP3.LUT R3, R3, 0x800, RZ, 0xfc, !PT ;  /* 0x0000080003031812 */ /* 0x000fe400078efcff */
[----:B------:R-:W-:Y:S02]  /*3c50*/  ISETP.GT.U32.AND P1, PT, R230, R17, PT ;  /* 0x00000011e600720c */ /* 0x000fe40003f24070 */
[----:B------:R-:W-:Y:S02]  /*3c60*/  IADD3 R203, P0, R19, 0x70, RZ ;  /* 0x0000007013cb7810 */ /* 0x000fe40007f1e0ff */
[----:B------:R-:W-:-:S03]  /*3c70*/  LOP3.LUT R3, R3, 0xfffffbff, RZ, 0xc0, !PT ;  /* 0xfffffbff03037812 */ /* 0x000fc600078ec0ff */
[----:B------:R-:W-:Y:S01]  /*3c80*/  IMAD.X R205, RZ, RZ, R10, P0 ;  /* 0x000000ffffcd7224 */ /* 0x000fe200000e060a */
[----:B------:R-:W-:Y:S02]  /*3c90*/  ISETP.GT.U32.AND P0, PT, R230, R4, PT ;  /* 0x00000004e600720c */ /* 0x000fe40003f04070 */
[----:B------:R-:W-:-:S03]  /*3ca0*/  ISETP.GT.U32.AND P2, PT, R231, R17, PT ;  /* 0x00000011e700720c */ /* 0x000fc60003f44070 */
[----:B------:R-:W-:-:S04]  /*3cb0*/  @P1 LOP3.LUT R3, R3, 0x400, RZ, 0xfc, !PT ;  /* 0x0000040003031812 */ /* 0x000fc800078efcff */
[----:B------:R-:W-:-:S04]  /*3cc0*/  LOP3.LUT R3, R3, 0xfffffeff, RZ, 0xc0, !PT ;  /* 0xfffffeff03037812 */ /* 0x000fc800078ec0ff */
[----:B------:R-:W-:Y:S02]  /*3cd0*/  @P0 LOP3.LUT R3, R3, 0x100, RZ, 0xfc, !PT ;  /* 0x0000010003030812 */ /* 0x000fe400078efcff */
[----:B------:R-:W-:Y:S02]  /*3ce0*/  ISETP.GT.U32.AND P1, PT, R231, R4, PT ;  /* 0x00000004e700720c */ /* 0x000fe40003f24070 */
        /* <DEDUP_REMOVED lines=8> */
[----:B------:R-:W-:-:S05]  /*3d70*/  ISETP.GT.U32.AND P0, PT, R204, R4, PT ;  /* 0x00000004cc00720c */ /* 0x000fca0003f04070 */
[----:B------:R-:W-:-:S04]  /*3d80*/  @P1 LOP3.LUT R0, R0, 0x8000, RZ, 0xfc, !PT ;  /* 0x0000800000001812 */ /* 0x000fc800078efcff */
[----:B------:R-:W-:-:S04]  /*3d90*/  LOP3.LUT R0, R0, 0xfffeffff, RZ, 0xc0, !PT ;  /* 0xfffeffff00007812 */ /* 0x000fc800078ec0ff */
[----:B------:R-:W-:Y:S02]  /*3da0*/  @P0 LOP3.LUT R0, R0, 0x10000, RZ, 0xfc, !PT ;  /* 0x0001000000000812 */ /* 0x000fe400078efcff */
[-C--:B------:R-:W-:Y:S02]  /*3db0*/  ISETP.GT.U32.AND P0, PT, R139, R15.reuse, PT ;  /* 0x0000000f8b00720c */ /* 0x080fe40003f04070 */
[----:B------:R-:W-:Y:S02]  /*3dc0*/  ISETP.GT.U32.AND P1, PT, R210, R15, PT ;  /* 0x0000000fd200720c */ /* 0x000fe40003f24070 */
[----:B------:R-:W-:Y:S02]  /*3dd0*/  LOP3.LUT R3, R3, 0xfffffffd, RZ, 0xc0, !PT ;  /* 0xfffffffd03037812 */ /* 0x000fe400078ec0ff */
[----:B------:R-:W-:-:S07]  /*3de0*/  ISETP.GT.U32.AND P2, PT, R19, R17, PT ;  /* 0x000000111300720c */ /* 0x000fce0003f44070 */
[----:B------:R-:W-:Y:S02]  /*3df0*/  @P0 LOP3.LUT R3, R3, 0x2, RZ, 0xfc, !PT ;  /* 0x0000000203030812 */ /* 0x000fe400078efcff */
[----:B------:R-:W-:Y:S02]  /*3e00*/  ISETP.GT.U32.AND P0, PT, R203, R15, PT ;  /* 0x0000000fcb00720c */ /* 0x000fe40003f04070 */
[----:B------:R-:W-:-:S04]  /*3e10*/  LOP3.LUT R3, R3, 0xfffffffb, RZ, 0xc0, !PT ;  /* 0xfffffffb03037812 */ /* 0x000fc800078ec0ff */
[----:B------:R-:W-:Y:S02]  /*3e20*/  @P1 LOP3.LUT R3, R3, 0x4, RZ, 0xfc, !PT ;  /* 0x0000000403031812 */ /* 0x000fe400078efcff */
[----:B------:R-:W-:Y:S02]  /*3e30*/  ISETP.GT.U32.AND P1, PT, R208, R15, PT ;  /* 0x0000000fd000720c */ /* 0x000fe40003f24070 */
[----:B------:R-:W-:Y:S02]  /*3e40*/  LOP3.LUT R3, R3, 0xfffffff7, RZ, 0xc0, !PT ;  /* 0xfffffff703037812 */ /* 0x000fe400078ec0ff */
[----:B------:R-:W-:Y:S02]  /*3e50*/  LOP3.LUT R2, R2, 0xfffffffd, RZ, 0xc0, !PT ;  /* 0xfffffffd02027812 */ /* 0x000fe400078ec0ff */
[----:B------:R-:W-:Y:S02]  /*3e60*/  @P0 LOP3.LUT R3, R3, 0x8, RZ, 0xfc, !PT ;  /* 0x0000000803030812 */ /* 0x000fe400078efcff */
[----:B------:R-:W-:-:S02]  /*3e70*/  @P2 LOP3.LUT R2, R2, 0x2, RZ, 0xfc, !PT ;  /* 0x0000000202022812 */ /* 0x000fc400078efcff */
[C---:B------:R-:W-:Y:S02]  /*3e80*/  ISETP.GE.U32.AND P5, PT, R19.reuse, R17, PT ;  /* 0x000000111300720c */ /* 0x040fe40003fa6070 */
[CC--:B------:R-:W-:Y:S02]  /*3e90*/  ISETP.GT.U32.AND P4, PT, R19.reuse, R4.reuse, PT ;  /* 0x000000041300720c */ /* 0x0c0fe40003f84070 */
[C---:B------:R-:W-:Y:S02]  /*3ea0*/  ISETP.GE.U32.AND P3, PT, R19.reuse, R4, PT ;  /* 0x000000041300720c */ /* 0x040fe40003f66070 */
[----:B------:R-:W-:Y:S02]  /*3eb0*/  IADD3 R204, P2, R19, 0x78, RZ ;  /* 0x0000007813cc7810 */ /* 0x000fe40007f5e0ff */
[----:B------:R-:W-:Y:S02]  /*3ec0*/  LOP3.LUT R3, R3, 0xffffffef, RZ, 0xc0, !PT ;  /* 0xffffffef03037812 */ /* 0x000fe400078ec0ff */
[----:B------:R-:W-:-:S02]  /*3ed0*/  IADD3 R19, P6, R19, 0x79, RZ ;  /* 0x0000007913137810 */ /* 0x000fc40007fde0ff */
[----:B------:R-:W-:Y:S02]  /*3ee0*/  @P1 LOP3.LUT R3, R3, 0x10, RZ, 0xfc, !PT ;  /* 0x0000001003031812 */ /* 0x000fe400078efcff */
[-C--:B------:R-:W-:Y:S02]  /*3ef0*/  ISETP.GT.U32.AND P0, PT, R204, R15.reuse, PT ;  /* 0x0000000fcc00720c */ /* 0x080fe40003f04070 */
[----:B------:R-:W-:Y:S01]  /*3f00*/  ISETP.GT.U32.AND P1, PT, R19, R15, PT ;  /* 0x0000000f1300720c */ /* 0x000fe20003f24070 */
[--C-:B------:R-:W-:Y:S01]  /*3f10*/  IMAD.X R15, RZ, RZ, R10.reuse, P2 ;  /* 0x000000ffff0f7224 */ /* 0x100fe200010e060a */
[----:B------:R-:W-:Y:S01]  /*3f20*/  LOP3.LUT P2, RZ, R2, 0x2, RZ, 0xc0, !PT ;  /* 0x0000000202ff7812 */ /* 0x000fe2000784c0ff */
[----:B------:R-:W-:Y:S01]  /*3f30*/  IMAD.X R212, RZ, RZ, R10, P6 ;  /* 0x000000ffffd47224 */ /* 0x000fe200030e060a */
[----:B------:R-:W-:Y:S02]  /*3f40*/  ISETP.GT.U32.AND P6, PT, R139, R8, PT ;  /* 0x000000088b00720c */ /* 0x000fe40003fc4070 */
[----:B------:R-:W-:-:S02]  /*3f50*/  ISETP.GT.U32.AND.EX P2, PT, R10, RZ, PT, P2 ;  /* 0x000000ff0a00720c */ /* 0x000fc40003f44120 */
[C---:B------:R-:W-:Y:S02]  /*3f60*/  ISETP.GE.U32.AND.EX P5, PT, R10.reuse, RZ, PT, P5 ;  /* 0x000000ff0a00720c */ /* 0x040fe40003fa6150 */
[C---:B------:R-:W-:Y:S02]  /*3f70*/  ISETP.GT.U32.AND.EX P4, PT, R10.reuse, RZ, PT, P4 ;  /* 0x000000ff0a00720c */ /* 0x040fe40003f84140 */
[----:B------:R-:W-:Y:S01]  /*3f80*/  ISETP.GE.U32.AND.EX P3, PT, R10, RZ, PT, P3 ;  /* 0x000000ff0a00720c */ /* 0x000fe20003f66130 */
[----:B------:R-:W-:Y:S01]  /*3f90*/  FMUL R10, R140, UR12 ;  /* 0x0000000c8c0a7c20 */ /* 0x000fe20008400000 */
[----:B------:R-:W-:-:S04]  /*3fa0*/  ISETP.GT.U32.AND.EX P6, PT, R209, RZ, PT, P6 ;  /* 0x000000ffd100720c */ /* 0x000fc80003fc4160 */
[----:B------:R-:W-:Y:S02]  /*3fb0*/  FSEL R10, R10, -INF , !P6 ;  /* 0xff8000000a0a7808 */ /* 0x000fe40007000000 */
[----:B------:R-:W-:Y:S01]  /*3fc0*/  ISETP.GT.U32.AND P6, PT, R210, R8, PT ;  /* 0x00000008d200720c */ /* 0x000fe20003fc4070 */
[----:B------:R-:W-:-:S03]  /*3fd0*/  FMUL R140, R141, UR12 ;  /* 0x0000000c8d8c7c20 */ /* 0x000fc60008400000 */
[----:B------:R-:W-:-:S04]  /*3fe0*/  ISETP.GT.U32.AND.EX P6, PT, R211, RZ, PT, P6 ;  /* 0x000000ffd300720c */ /* 0x000fc80003fc4160 */
[----:B------:R-:W-:Y:S02]  /*3ff0*/  FSEL R140, R140, -INF , !P6 ;  /* 0xff8000008c8c7808 */ /* 0x000fe40007000000 */
[----:B------:R-:W-:Y:S01]  /*4000*/  LOP3.LUT P6, RZ, R3, 0x2, RZ, 0xc0, !PT ;  /* 0x0000000203ff7812 */ /* 0x000fe200078cc0ff */
[----:B------:R-:W-:-:S03]  /*4010*/  FMUL R141, R142, UR12 ;  /* 0x0000000c8e8d7c20 */ /* 0x000fc60008400000 */
[----:B------:R-:W-:-:S04]  /*4020*/  ISETP.GT.U32.AND.EX P6, PT, R209, RZ, PT, P6 ;  /* 0x000000ffd100720c */ /* 0x000fc80003fc4160 */
[----:B------:R-:W-:Y:S02]  /*4030*/  FSEL R141, R141, -INF , !P6 ;  /* 0xff8000008d8d7808 */ /* 0x000fe40007000000 */
[----:B------:R-:W-:Y:S01]  /*4040*/  LOP3.LUT P6, RZ, R3, 0x4, RZ, 0xc0, !PT ;  /* 0x0000000403ff7812 */ /* 0x000fe200078cc0ff */
        /* <DEDUP_REMOVED lines=25> */
[----:B------:R-:W-:Y:S02]  /*41e0*/  FMUL R25, R25, UR12 ;  /* 0x0000000c19197c20 */ /* 0x000fe40008400000 */
[----:B------:R-:W-:Y:S01]  /*41f0*/  ISETP.GT.U32.AND.EX P6, PT, R212, RZ, PT, P6 ;  /* 0x000000ffd400720c */ /* 0x000fe20003fc4160 */
[----:B------:R-:W-:-:S03]  /*4200*/  FMUL R149, R150, UR12 ;  /* 0x0000000c96957c20 */ /* 0x000fc60008400000 */
[----:B------:R-:W-:Y:S02]  /*4210*/  FSEL R148, R148, -INF , !P6 ;  /* 0xff80000094947808 */ /* 0x000fe40007000000 */
[----:B------:R-:W-:Y:S02]  /*4220*/  ISETP.GT.U32.AND.EX P6, PT, R15, RZ, PT, P0 ;  /* 0x000000ff0f00720c */ /* 0x000fe40003fc4100 */
[----:B------:R-:W-:Y:S02]  /*4230*/  FSEL R25, R25, -INF , !P5 ;  /* 0xff80000019197808 */ /* 0x000fe40006800000 */
[----:B------:R-:W-:Y:S01]  /*4240*/  LOP3.LUT P5, RZ, R0, 0x2, RZ, 0xc0, !PT ;  /* 0x0000000200ff7812 */ /* 0x000fe200078ac0ff */
[----:B------:R-:W-:Y:S01]  /*4250*/  FMUL R150, R151, UR12 ;  /* 0x0000000c97967c20 */ /* 0x000fe20008400000 */
[----:B------:R-:W-:Y:S02]  /*4260*/  FSEL R149, R149, -INF , !P6 ;  /* 0xff80000095957808 */ /* 0x000fe40007000000 */
[----:B------:R-:W-:-:S02]  /*4270*/  ISETP.GT.U32.AND.EX P6, PT, R212, RZ, PT, P1 ;  /* 0x000000ffd400720c */ /* 0x000fc40003fc4110 */
[----:B------:R-:W-:Y:S02]  /*4280*/  LOP3.LUT P1, RZ, R0, 0x1000, RZ, 0xc0, !PT ;  /* 0x0000100000ff7812 */ /* 0x000fe4000782c0ff */
[----:B------:R-:W-:Y:S02]  /*4290*/  FSEL R150, R150, -INF , !P6 ;  /* 0xff80000096967808 */ /* 0x000fe40007000000 */
[C---:B------:R-:W-:Y:S02]  /*42a0*/  LOP3.LUT P0, RZ, R0.reuse, 0x2000, RZ, 0xc0, !PT ;  /* 0x0000200000ff7812 */ /* 0x040fe4000780c0ff */
[C---:B------:R-:W-:Y:S02]  /*42b0*/  LOP3.LUT P6, RZ, R0.reuse, 0x4000, RZ, 0xc0, !PT ;  /* 0x0000400000ff7812 */ /* 0x040fe400078cc0ff */
[----:B------:R-:W-:-:S04]  /*42c0*/  LOP3.LUT R0, R0, 0xfdffffff, RZ, 0xc0, !PT ;  /* 0xfdffffff00007812 */ /* 0x000fc800078ec0ff */
[----:B------:R-:W-:-:S04]  /*42d0*/  @P5 LOP3.LUT R0, R0, 0x2000000, RZ, 0xfc, !PT ;  /* 0x0200000000005812 */ /* 0x000fc800078efcff */
[C---:B------:R-:W-:Y:S02]  /*42e0*/  LOP3.LUT P5, RZ, R0.reuse, 0x10, RZ, 0xc0, !PT ;  /* 0x0000001000ff7812 */ /* 0x040fe400078ac0ff */
[----:B------:R-:W-:-:S11]  /*42f0*/  LOP3.LUT R0, R0, 0xfbffffff, RZ, 0xc0, !PT ;  /* 0xfbffffff00007812 */ /* 0x000fd600078ec0ff */
        /* <DEDUP_REMOVED lines=16> */
[----:B------:R-:W-:Y:S02]  /*4400*/  LOP3.LUT P5, RZ, R0, 0x400, RZ, 0xc0, !PT ;  /* 0x0000040000ff7812 */ /* 0x000fe400078ac0ff */
[----:B------:R-:W-:Y:S01]  /*4410*/  LOP3.LUT R2, R2, 0xfffffffe, RZ, 0xc0, !PT ;  /* 0xfffffffe02027812 */ /* 0x000fe200078ec0ff */
[----:B------:R-:W-:-:S10]  /*4420*/  FMUL R31, R31, UR12 ;  /* 0x0000000c1f1f7c20 */ /* 0x000fd40008400000 */
[----:B------:R-:W-:Y:S02]  /*4430*/  @P5 LOP3.LUT R2, R2, 0x1, RZ, 0xfc, !PT ;  /* 0x0000000102025812 */ /* 0x000fe400078efcff */
[----:B------:R-:W-:-:S04]  /*4440*/  LOP3.LUT P5, RZ, R0, 0x800, RZ, 0xc0, !PT ;  /* 0x0000080000ff7812 */ /* 0x000fc800078ac0ff */
[----:B------:R-:W-:Y:S02]  /*4450*/  FSEL R31, R31, -INF , !P5 ;  /* 0xff8000001f1f7808 */ /* 0x000fe40006800000 */
[----:B------:R-:W-:Y:S01]  /*4460*/  LOP3.LUT P5, RZ, R2, 0x1, RZ, 0xc0, !PT ;  /* 0x0000000102ff7812 */ /* 0x000fe200078ac0ff */
[----:B------:R-:W-:Y:S01]  /*4470*/  FMUL R2, R32, UR12 ;  /* 0x0000000c20027c20 */ /* 0x000fe20008400000 */
[----:B------:R-:W-:-:S04]  /*4480*/  FMUL R32, R33, UR12 ;  /* 0x0000000c21207c20 */ /* 0x000fc80008400000 */
[----:B------:R-:W-:Y:S02]  /*4490*/  FSEL R2, R2, -INF , !P5 ;  /* 0xff80000002027808 */ /* 0x000fe40006800000 */
[----:B------:R-:W-:Y:S01]  /*44a0*/  LOP3.LUT P5, RZ, R0, 0x80000000, RZ, 0xc0, !PT ;  /* 0x8000000000ff7812 */ /* 0x000fe200078ac0ff */
[----:B------:R-:W-:Y:S01]  /*44b0*/  FMUL R33, R34, UR12 ;  /* 0x0000000c22217c20 */ /* 0x000fe20008400000 */
[----:B------:R-:W-:Y:S02]  /*44c0*/  FMUL R34, R35, UR12 ;  /* 0x0000000c23227c20 */ /* 0x000fe40008400000 */
[----:B------:R-:W-:Y:S02]  /*44d0*/  FSEL R32, R32, -INF , !P5 ;  /* 0xff80000020207808 */ /* 0x000fe40006800000 */
[----:B------:R-:W-:Y:S01]  /*44e0*/  LOP3.LUT P5, RZ, R0, 0x40000000, RZ, 0xc0, !PT ;  /* 0x4000000000ff7812 */ /* 0x000fe200078ac0ff */
[----:B------:R-:W-:Y:S01]  /*44f0*/  FMUL R35, R36, UR12 ;  /* 0x0000000c24237c20 */ /* 0x000fe20008400000 */
[----:B------:R-:W-:Y:S01]  /*4500*/  FMUL R36, R37, UR12 ;  /* 0x0000000c25247c20 */ /* 0x000fe20008400000 */
[----:B------:R-:W-:Y:S01]  /*4510*/  FMUL R37, R38, UR12 ;  /* 0x0000000c26257c20 */ /* 0x000fe20008400000 */
[----:B------:R-:W-:Y:S01]  /*4520*/  FSEL R33, R33, -INF , !P5 ;  /* 0xff80000021217808 */ /* 0x000fe20006800000 */
[----:B------:R-:W-:Y:S01]  /*4530*/  FMUL R38, R39, UR12 ;  /* 0x0000000c27267c20 */ /* 0x000fe20008400000 */
[----:B------:R-:W-:Y:S01]  /*4540*/  LOP3.LUT P5, RZ, R0, 0x20000000, RZ, 0xc0, !PT ;  /* 0x2000000000ff7812 */ /* 0x000fe200078ac0ff */
[----:B------:R-:W-:Y:S01]  /*4550*/  FMUL R30, R30, UR12 ;  /* 0x0000000c1e1e7c20 */ /* 0x000fe20008400000 */
[----:B------:R-:W-:Y:S01]  /*4560*/  FMUL R39, R40, UR12 ;  /* 0x0000000c28277c20 */ /* 0x000fe20008400000 */
[----:B------:R-:W-:Y:S01]  /*4570*/  FMUL R40, R41, UR12 ;  /* 0x0000000c29287c20 */ /* 0x000fe20008400000 */
[----:B------:R-:W-:Y:S01]  /*4580*/  FMUL R41, R42, UR12 ;  /* 0x0000000c2a297c20 */ /* 0x000fe20008400000 */
[----:B------:R-:W-:Y:S01]  /*4590*/  FSEL R34, R34, -INF , !P5 ;  /* 0xff80000022227808 */ /* 0x000fe20006800000 */
[----:B------:R-:W-:Y:S01]  /*45a0*/  FMUL R42, R43, UR12 ;  /* 0x0000000c2b2a7c20 */ /* 0x000fe20008400000 */
[----:B------:R-:W-:Y:S01]  /*45b0*/  LOP3.LUT P5, RZ, R0, 0x10000000, RZ, 0xc0, !PT ;  /* 0x1000000000ff7812 */ /* 0x000fe200078ac0ff */
[----:B------:R-:W-:Y:S01]  /*45c0*/  FMUL R43, R44, UR12 ;  /* 0x0000000c2c2b7c20 */ /* 0x000fe20008400000 */
[----:B------:R-:W-:Y:S01]  /*45d0*/  FSEL R30, R30, -INF , !P0 ;  /* 0xff8000001e1e7808 */ /* 0x000fe20004000000 */
[----:B------:R-:W-:Y:S01]  /*45e0*/  FMUL R44, R45, UR12 ;  /* 0x0000000c2d2c7c20 */ /* 0x000fe20008400000 */
[----:B------:R-:W-:-:S02]  /*45f0*/  LOP3.LUT P0, RZ, R3, 0x20000000, RZ, 0xc0, !PT ;  /* 0x2000000003ff7812 */ /* 0x000fc4000780c0ff */
[----:B------:R-:W-:Y:S02]  /*4600*/  FSEL R35, R35, -INF , !P5 ;  /* 0xff80000023237808 */ /* 0x000fe40006800000 */
[----:B------:R-:W-:Y:S02]  /*4610*/  LOP3.LUT P5, RZ, R0, 0x8000000, RZ, 0xc0, !PT ;  /* 0x0800000000ff7812 */ /* 0x000fe400078ac0ff */
[----:B------:R-:W-:Y:S02]  /*4620*/  FSEL R44, R44, -INF , !P0 ;  /* 0xff8000002c2c7808 */ /* 0x000fe40004000000 */
[----:B------:R-:W-:Y:S01]  /*4630*/  LOP3.LUT P0, RZ, R3, 0x10000, RZ, 0xc0, !PT ;  /* 0x0001000003ff7812 */ /* 0x000fe2000780c0ff */
[----:B------:R-:W-:Y:S01]  /*4640*/  FMUL R24, R24, UR12 ;  /* 0x0000000c18187c20 */ /* 0x000fe20008400000 */
[----:B------:R-:W-:Y:S01]  /*4650*/  FMUL R26, R26, UR12 ;  /* 0x0000000c1a1a7c20 */ /* 0x000fe20008400000 */
[----:B------:R-:W-:Y:S01]  /*4660*/  FMUL R27, R27, UR12 ;  /* 0x0000000c1b1b7c20 */ /* 0x000fe20008400000 */
[----:B------:R-:W-:-:S02]  /*4670*/  FSEL R36, R36, -INF , !P5 ;  /* 0xff80000024247808 */ /* 0x000fc40006800000 */
[----:B------:R-:W-:Y:S02]  /*4680*/  LOP3.LUT P5, RZ, R0, 0x4000000, RZ, 0xc0, !PT ;  /* 0x0400000000ff7812 */ /* 0x000fe400078ac0ff */
[----:B------:R-:W-:Y:S02]  /*4690*/  FSEL R24, R24, -INF , !P2 ;  /* 0xff80000018187808 */ /* 0x000fe40005000000 */
[----:B------:R-:W-:Y:S02]  /*46a0*/  FSEL R26, R26, -INF , !P4 ;  /* 0xff8000001a1a7808 */ /* 0x000fe40006000000 */
[----:B------:R-:W-:Y:S02]  /*46b0*/  FSEL R27, R27, -INF , !P3 ;  /* 0xff8000001b1b7808 */ /* 0x000fe40005800000 */
[----:B------:R-:W-:Y:S02]  /*46c0*/  FSEL R37, R37, -INF , !P5 ;  /* 0xff80000025257808 */ /* 0x000fe40006800000 */
[----:B------:R-:W-:-:S02]  /*46d0*/  LOP3.LUT P4, RZ, R0, 0x4, RZ, 0xc0, !PT ;  /* 0x0000000400ff7812 */ /* 0x000fc4000788c0ff */
[C---:B------:R-:W-:Y:S02]  /*46e0*/  LOP3.LUT P3, RZ, R0.reuse, 0x8, RZ, 0xc0, !PT ;  /* 0x0000000800ff7812 */ /* 0x040fe4000786c0ff */
[C---:B------:R-:W-:Y:S02]  /*46f0*/  LOP3.LUT P2, RZ, R0.reuse, 0x1, RZ, 0xc0, !PT ;  /* 0x0000000100ff7812 */ /* 0x040fe4000784c0ff */
[C---:B------:R-:W-:Y:S02]  /*4700*/  LOP3.LUT P5, RZ, R0.reuse, 0x2000000, RZ, 0xc0, !PT ;  /* 0x0200000000ff7812 */ /* 0x040fe400078ac0ff */
[----:B------:R-:W-:-:S04]  /*4710*/  LOP3.LUT R0, R0, 0xfffdffff, RZ, 0xc0, !PT ;  /* 0xfffdffff00007812 */ /* 0x000fc800078ec0ff */
[----:B------:R-:W-:Y:S02]  /*4720*/  @P0 LOP3.LUT R0, R0, 0x20000, RZ, 0xfc, !PT ;  /* 0x0002000000000812 */ /* 0x000fe400078efcff */
[----:B------:R-:W-:Y:S02]  /*4730*/  LOP3.LUT P0, RZ, R3, 0x20000, RZ, 0xc0, !PT ;  /* 0x0002000003ff7812 */ /* 0x000fe4000780c0ff */
[----:B------:R-:W-:-:S11]  /*4740*/  LOP3.LUT R0, R0, 0xfffbffff, RZ, 0xc0, !PT ;  /* 0xfffbffff00007812 */ /* 0x000fd600078ec0ff */
        /* <DEDUP_REMOVED lines=14> */
[----:B------:R-:W-:Y:S01]  /*4830*/  LOP3.LUT R0, R0, 0xff7fffff, RZ, 0xc0, !PT ;  /* 0xff7fffff00007812 */ /* 0x000fe200078ec0ff */
[----:B------:R-:W-:-:S10]  /*4840*/  FMUL R45, R46, UR12 ;  /* 0x0000000c2e2d7c20 */ /* 0x000fd40008400000 */
[----:B------:R-:W-:Y:S02]  /*4850*/  @P0 LOP3.LUT R0, R0, 0x800000, RZ, 0xfc, !PT ;  /* 0x0080000000000812 */ /* 0x000fe400078efcff */
[----:B------:R-:W-:Y:S01]  /*4860*/  LOP3.LUT P0, RZ, R3, 0x800000, RZ, 0xc0, !PT ;  /* 0x0080000003ff7812 */ /* 0x000fe2000780c0ff */
[----:B------:R-:W-:Y:S01]  /*4870*/  FMUL R46, R47, UR12 ;  /* 0x0000000c2f2e7c20 */ /* 0x000fe20008400000 */
[----:B------:R-:W-:Y:S01]  /*4880*/  LOP3.LUT R0, R0, 0xfeffffff, RZ, 0xc0, !PT ;  /* 0xfeffffff00007812 */ /* 0x000fe200078ec0ff */
[----:B------:R-:W-:Y:S01]  /*4890*/  FMUL R47, R48, UR12 ;  /* 0x0000000c302f7c20 */ /* 0x000fe20008400000 */
[----:B------:R-:W-:Y:S01]  /*48a0*/  FMUL R48, R49, UR12 ;  /* 0x0000000c31307c20 */ /* 0x000fe20008400000 */
[----:B------:R-:W-:Y:S01]  /*48b0*/  FMUL R49, R50, UR12 ;  /* 0x0000000c32317c20 */ /* 0x000fe20008400000 */
[----:B------:R-:W-:-:S07]  /*48c0*/  FMUL R50, R51, UR12 ;  /* 0x0000000c33327c20 */ /* 0x000fce0008400000 */
[----:B------:R-:W-:Y:S02]  /*48d0*/  @P0 LOP3.LUT R0, R0, 0x1000000, RZ, 0xfc, !PT ;  /* 0x0100000000000812 */ /* 0x000fe400078efcff */
[----:B------:R-:W-:-:S04]  /*48e0*/  LOP3.LUT P0, RZ, R3, 0x1000000, RZ, 0xc0, !PT ;  /* 0x0100000003ff7812 */ /* 0x000fc8000780c0ff */
[----:B------:R-:W-:Y:S02]  /*48f0*/  FSEL R49, R49, -INF , !P0 ;  /* 0xff80000031317808 */ /* 0x000fe40004000000 */
[----:B------:R-:W-:Y:S01]  /*4900*/  LOP3.LUT P0, RZ, R0, 0x1000000, RZ, 0xc0, !PT ;  /* 0x0100000000ff7812 */ /* 0x000fe2000780c0ff */
[----:B------:R-:W-:-:S03]  /*4910*/  FMUL R51, R52, UR12 ;  /* 0x0000000c34337c20 */ /* 0x000fc60008400000 */
[----:B------:R-:W-:Y:S02]  /*4920*/  FSEL R50, R50, -INF , !P0 ;  /* 0xff80000032327808 */ /* 0x000fe40004000000 */
[----:B------:R-:W-:Y:S01]  /*4930*/  LOP3.LUT P0, RZ, R0, 0x800000, RZ, 0xc0, !PT ;  /* 0x0080000000ff7812 */ /* 0x000fe2000780c0ff */
[----:B------:R-:W-:-:S03]  /*4940*/  FMUL R52, R53, UR12 ;  /* 0x0000000c35347c20 */ /* 0x000fc60008400000 */
[----:B------:R-:W-:Y:S02]  /*4950*/  FSEL R51, R51, -INF , !P0 ;  /* 0xff80000033337808 */ /* 0x000fe40004000000 */
[----:B------:R-:W-:Y:S01]  /*4960*/  LOP3.LUT P0, RZ, R0, 0x400000, RZ, 0xc0, !PT ;  /* 0x0040000000ff7812 */ /* 0x000fe2000780c0ff */
[----:B------:R-:W-:-:S03]  /*4970*/  FMUL R53, R54, UR12 ;  /* 0x0000000c36357c20 */ /* 0x000fc60008400000 */
[----:B------:R-:W-:Y:S02]  /*4980*/  FSEL R52, R52, -INF , !P0 ;  /* 0xff80000034347808 */ /* 0x000fe40004000000 */
[C---:B------:R-:W-:Y:S01]  /*4990*/  LOP3.LUT P0, RZ, R0.reuse, 0x200000, RZ, 0xc0, !PT ;  /* 0x0020000000ff7812 */ /* 0x040fe2000780c0ff */
[----:B------:R-:W-:Y:S01]  /*49a0*/  FMUL R29, R29, UR12 ;  /* 0x0000000c1d1d7c20 */ /* 0x000fe20008400000 */
[----:B------:R-:W-:Y:S02]  /*49b0*/  FMUL R54, R55, UR12 ;  /* 0x0000000c37367c20 */ /* 0x000fe40008400000 */
[----:B------:R-:W-:Y:S02]  /*49c0*/  FSEL R53, R53, -INF , !P0 ;  /* 0xff80000035357808 */ /* 0x000fe40004000000 */
[----:B------:R-:W-:Y:S01]  /*49d0*/  LOP3.LUT P0, RZ, R0, 0x100000, RZ, 0xc0, !PT ;  /* 0x0010000000ff7812 */ /* 0x000fe2000780c0ff */
[----:B------:R-:W-:Y:S01]  /*49e0*/  FMUL R55, R56, UR12 ;  /* 0x0000000c38377c20 */ /* 0x000fe20008400000 */
[----:B------:R-:W-:-:S02]  /*49f0*/  FSEL R29, R29, -INF , !P1 ;  /* 0xff8000001d1d7808 */ /* 0x000fc40004800000 */
[----:B------:R-:W-:Y:S02]  /*4a00*/  FSEL R54, R54, -INF , !P0 ;  /* 0xff80000036367808 */ /* 0x000fe40004000000 */
[----:B------:R-:W-:Y:S02]  /*4a10*/  LOP3.LUT P1, RZ, R3, 0x40000000, RZ, 0xc0, !PT ;  /* 0x4000000003ff7812 */ /* 0x000fe4000782c0ff */
[----:B------:R-:W-:Y:S01]  /*4a20*/  LOP3.LUT P0, RZ, R0, 0x80000, RZ, 0xc0, !PT ;  /* 0x0008000000ff7812 */ /* 0x000fe2000780c0ff */
[----:B------:R-:W-:Y:S01]  /*4a30*/  FMUL R56, R57, UR12 ;  /* 0x0000000c39387c20 */ /* 0x000fe20008400000 */
[----:B------:R-:W-:Y:S02]  /*4a40*/  FSEL R43, R43, -INF , !P1 ;  /* 0xff8000002b2b7808 */ /* 0x000fe40004800000 */
[----:B------:R-:W-:Y:S02]  /*4a50*/  FSEL R55, R55, -INF , !P0 ;  /* 0xff80000037377808 */ /* 0x000fe40004000000 */
[----:B------:R-:W-:-:S02]  /*4a60*/  LOP3.LUT P1, RZ, R3, 0x10000000, RZ, 0xc0, !PT ;  /* 0x1000000003ff7812 */ /* 0x000fc4000782c0ff */
[----:B------:R-:W-:Y:S01]  /*4a70*/  LOP3.LUT P0, RZ, R0, 0x40000, RZ, 0xc0, !PT ;  /* 0x0004000000ff7812 */ /* 0x000fe2000780c0ff */
[----:B------:R-:W-:Y:S01]  /*4a80*/  FMUL R57, R58, UR12 ;  /* 0x0000000c3a397c20 */ /* 0x000fe20008400000 */
[----:B------:R-:W-:Y:S01]  /*4a90*/  FSEL R45, R45, -INF , !P1 ;  /* 0xff8000002d2d7808 */ /* 0x000fe20004800000 */
[----:B------:R-:W-:Y:S01]  /*4aa0*/  FMUL R58, R59, UR12 ;  /* 0x0000000c3b3a7c20 */ /* 0x000fe20008400000 */
[----:B------:R-:W-:Y:S02]  /*4ab0*/  FSEL R56, R56, -INF , !P0 ;  /* 0xff80000038387808 */ /* 0x000fe40004000000 */
[----:B------:R-:W-:Y:S02]  /*4ac0*/  LOP3.LUT P1, RZ, R3, 0x8000, RZ, 0xc0, !PT ;  /* 0x0000800003ff7812 */ /* 0x000fe4000782c0ff */
[----:B------:R-:W-:Y:S02]  /*4ad0*/  LOP3.LUT P0, RZ, R0, 0x20000, RZ, 0xc0, !PT ;  /* 0x0002000000ff7812 */ /* 0x000fe4000780c0ff */
[----:B------:R-:W-:-:S02]  /*4ae0*/  FSEL R58, R58, -INF , !P1 ;  /* 0xff8000003a3a7808 */ /* 0x000fc40004800000 */
[----:B------:R-:W-:Y:S02]  /*4af0*/  FSEL R57, R57, -INF , !P0 ;  /* 0xff80000039397808 */ /* 0x000fe40004000000 */
[C---:B------:R-:W-:Y:S02]  /*4b00*/  LOP3.LUT P0, RZ, R0.reuse, 0x10000, RZ, 0xc0, !PT ;  /* 0x0001000000ff7812 */ /* 0x040fe4000780c0ff */
[----:B------:R-:W-:Y:S01]  /*4b10*/  LOP3.LUT P1, RZ, R0, 0x8000, RZ, 0xc0, !PT ;  /* 0x0000800000ff7812 */ /* 0x000fe2000782c0ff */
[----:B------:R-:W-:Y:S01]  /*4b20*/  FMUL R0, R60, UR12 ;  /* 0x0000000c3c007c20 */ /* 0x000fe20008400000 */
[----:B------:R-:W-:Y:S01]  /*4b30*/  FMUL R60, R62, UR12 ;  /* 0x0000000c3e3c7c20 */ /* 0x000fe20008400000 */
[----:B------:R-:W-:-:S04]  /*4b40*/  FMNMX R62, R88, R21, !PT ;  /* 0x00000015583e7209 */ /* 0x000fc80007800000 */
        /* <DEDUP_REMOVED lines=28> */
[----:B------:R-:W-:Y:S01]  /*4d10*/  FMNMX R62, R147, R62, !PT ;  /* 0x0000003e933e7209 */ /* 0x000fe20007800000 */
[----:B------:R-:W-:-:S03]  /*4d20*/  FMUL R28, R28, UR12 ;  /* 0x0000000c1c1c7c20 */ /* 0x000fc60008400000 */
[----:B------:R-:W-:Y:S01]  /*4d30*/  FMNMX R62, R148, R62, !PT ;  /* 0x0000003e943e7209 */ /* 0x000fe20007800000 */
[----:B------:R-:W-:Y:S01]  /*4d40*/  FMUL R59, R61, UR12 ;  /* 0x0000000c3d3b7c20 */ /* 0x000fe20008400000 */
[----:B------:R-:W-:Y:S01]  /*4d50*/  FMUL R61, R63, UR12 ;  /* 0x0000000c3f3d7c20 */ /* 0x000fe20008400000 */
[----:B------:R-:W-:Y:S02]  /*4d60*/  FSEL R28, R28, -INF , !P6 ;  /* 0xff8000001c1c7808 */ /* 0x000fe40007000000 */
[----:B------:R-:W0:Y:S01]  /*4d70*/  SHFL.BFLY PT, R63, R62, 0x2, 0x1f ;  /* 0x0c401f003e3f7f89 */ /* 0x000e2200000e0000 */
[----:B------:R-:W-:Y:S02]  /*4d80*/  LOP3.LUT P6, RZ, R3, 0x80000000, RZ, 0xc0, !PT ;  /* 0x8000000003ff7812 */ /* 0x000fe400078cc0ff */
[----:B------:R-:W-:Y:S02]  /*4d90*/  FSEL R40, R40, -INF , !P5 ;  /* 0xff80000028287808 */ /* 0x000fe40006800000 */
[----:B------:R-:W-:-:S02]  /*4da0*/  FSEL R42, R42, -INF , !P6 ;  /* 0xff8000002a2a7808 */ /* 0x000fc40007000000 */
[C---:B------:R-:W-:Y:S02]  /*4db0*/  LOP3.LUT P5, RZ, R3.reuse, 0x8000000, RZ, 0xc0, !PT ;  /* 0x0800000003ff7812 */ /* 0x040fe400078ac0ff */
[----:B------:R-:W-:Y:S02]  /*4dc0*/  LOP3.LUT P6, RZ, R3, 0x2000000, RZ, 0xc0, !PT ;  /* 0x0200000003ff7812 */ /* 0x000fe400078cc0ff */
[----:B------:R-:W-:Y:S02]  /*4dd0*/  FSEL R39, R39, -INF , !P4 ;  /* 0xff80000027277808 */ /* 0x000fe40006000000 */
[----:B------:R-:W-:Y:S02]  /*4de0*/  FSEL R41, R41, -INF , !P2 ;  /* 0xff80000029297808 */ /* 0x000fe40005000000 */
[----:B------:R-:W-:Y:S02]  /*4df0*/  FSEL R46, R46, -INF , !P5 ;  /* 0xff8000002e2e7808 */ /* 0x000fe40006800000 */
[----:B------:R-:W-:-:S02]  /*4e00*/  FSEL R48, R48, -INF , !P6 ;  /* 0xff80000030307808 */ /* 0x000fc40007000000 */
[C---:B------:R-:W-:Y:S02]  /*4e10*/  LOP3.LUT P2, RZ, R3.reuse, 0x4000000, RZ, 0xc0, !PT ;  /* 0x0400000003ff7812 */ /* 0x040fe4000784c0ff */
[C---:B------:R-:W-:Y:S02]  /*4e20*/  LOP3.LUT P4, RZ, R3.reuse, 0x2000, RZ, 0xc0, !PT ;  /* 0x0000200003ff7812 */ /* 0x040fe4000788c0ff */
[C---:B------:R-:W-:Y:S02]  /*4e30*/  LOP3.LUT P5, RZ, R3.reuse, 0x1000, RZ, 0xc0, !PT ;  /* 0x0000100003ff7812 */ /* 0x040fe400078ac0ff */
[C---:B------:R-:W-:Y:S02]  /*4e40*/  LOP3.LUT P6, RZ, R3.reuse, 0x800, RZ, 0xc0, !PT ;  /* 0x0000080003ff7812 */ /* 0x040fe400078cc0ff */
[----:B------:R-:W-:Y:S02]  /*4e50*/  FSEL R38, R38, -INF , !P3 ;  /* 0xff80000026267808 */ /* 0x000fe40005800000 */
[----:B------:R-:W-:-:S02]  /*4e60*/  LOP3.LUT P3, RZ, R3, 0x4000, RZ, 0xc0, !PT ;  /* 0x0000400003ff7812 */ /* 0x000fc4000786c0ff */
[----:B------:R-:W-:Y:S02]  /*4e70*/  FSEL R47, R47, -INF , !P2 ;  /* 0xff8000002f2f7808 */ /* 0x000fe40005000000 */
[----:B------:R-:W-:Y:S02]  /*4e80*/  FSEL R59, R59, -INF , !P4 ;  /* 0xff8000003b3b7808 */ /* 0x000fe40006000000 */
[----:B------:R-:W-:Y:S02]  /*4e90*/  FSEL R60, R60, -INF , !P5 ;  /* 0xff8000003c3c7808 */ /* 0x000fe40006800000 */
[----:B------:R-:W-:Y:S02]  /*4ea0*/  FSEL R61, R61, -INF , !P6 ;  /* 0xff8000003d3d7808 */ /* 0x000fe40007000000 */
[C---:B------:R-:W-:Y:S02]  /*4eb0*/  LOP3.LUT P2, RZ, R3.reuse, 0x400, RZ, 0xc0, !PT ;  /* 0x0000040003ff7812 */ /* 0x040fe4000784c0ff */
[----:B------:R-:W-:-:S02]  /*4ec0*/  LOP3.LUT P4, RZ, R3, 0x100, RZ, 0xc0, !PT ;  /* 0x0000010003ff7812 */ /* 0x000fc4000788c0ff */
[C---:B------:R-:W-:Y:S02]  /*4ed0*/  LOP3.LUT P5, RZ, R3.reuse, 0x200, RZ, 0xc0, !PT ;  /* 0x0000020003ff7812 */ /* 0x040fe400078ac0ff */
[----:B------:R-:W-:Y:S02]  /*4ee0*/  LOP3.LUT P6, RZ, R3, 0x80, RZ, 0xc0, !PT ;  /* 0x0000008003ff7812 */ /* 0x000fe400078cc0ff */
[----:B------:R-:W-:Y:S02]  /*4ef0*/  FSEL R0, R0, -INF , !P3 ;  /* 0xff80000000007808 */ /* 0x000fe40005800000 */
[----:B------:R-:W-:Y:S02]  /*4f00*/  ISETP.GT.U32.AND P3, PT, R131, R17, PT ;  /* 0x000000118300720c */ /* 0x000fe40003f64070 */
[C---:B------:R-:W-:Y:S02]  /*4f10*/  ISETP.GT.U32.AND.EX P2, PT, R124.reuse, RZ, PT, P2 ;  /* 0x000000ff7c00720c */ /* 0x040fe40003f44120 */
[----:B------:R-:W-:Y:S01]  /*4f20*/  ISETP.GT.U32.AND.EX P4, PT, R124, RZ, PT, P4 ;  /* 0x000000ff7c00720c */ /* 0x000fe20003f84140 */
[----:B------:R-:W-:Y:S01]  /*4f30*/  FMUL R124, R67, UR12 ;  /* 0x0000000c437c7c20 */ /* 0x000fe20008400000 */
[----:B------:R-:W-:-:S02]  /*4f40*/  ISETP.GT.U32.AND.EX P5, PT, R126, RZ, PT, P5 ;  /* 0x000000ff7e00720c */ /* 0x000fc40003fa4150 */
[----:B------:R-:W-:Y:S01]  /*4f50*/  ISETP.GT.U32.AND.EX P6, PT, R126, RZ, PT, P6 ;  /* 0x000000ff7e00720c */ /* 0x000fe20003fc4160 */
[----:B------:R-:W-:Y:S01]  /*4f60*/  FMUL R126, R69, UR12 ;  /* 0x0000000c457e7c20 */ /* 0x000fe20008400000 */
[----:B------:R-:W-:Y:S01]  /*4f70*/  ISETP.GT.U32.AND.EX P3, PT, R198, RZ, PT, P3 ;  /* 0x000000ffc600720c */ /* 0x000fe20003f64130 */
[----:B------:R-:W-:Y:S01]  /*4f80*/  FMUL R69, R70, UR12 ;  /* 0x0000000c46457c20 */ /* 0x000fe20008400000 */
[----:B0-----:R-:W-:Y:S02]  /*4f90*/  FMNMX R63, R62, R63, !PT ;  /* 0x0000003f3e3f7209 */ /* 0x001fe40007800000 */
[----:B------:R-:W-:Y:S02]  /*4fa0*/  ISETP.GT.U32.AND.EX P0, PT, R130, RZ, PT, P0 ;  /* 0x000000ff8200720c */ /* 0x000fe40003f04100 */
[----:B------:R-:W-:Y:S01]  /*4fb0*/  FSEL R124, R124, -INF , !P6 ;  /* 0xff8000007c7c7808 */ /* 0x000fe20007000000 */
[----:B------:R-:W0:Y:S01]  /*4fc0*/  SHFL.BFLY PT, R62, R63, 0x1, 0x1f ;  /* 0x0c201f003f3e7f89 */ /* 0x000e2200000e0000 */
[----:B------:R-:W-:-:S02]  /*4fd0*/  FSEL R126, R126, -INF , !P3 ;  /* 0xff8000007e7e7808 */ /* 0x000fc40005800000 */
[-C--:B------:R-:W-:Y:S02]  /*4fe0*/  ISETP.GT.U32.AND P6, PT, R136, R17.reuse, PT ;  /* 0x000000118800720c */ /* 0x080fe40003fc4070 */
[----:B------:R-:W-:Y:S02]  /*4ff0*/  ISETP.GT.U32.AND P3, PT, R139, R17, PT ;  /* 0x000000118b00720c */ /* 0x000fe40003f64070 */
[----:B------:R-:W-:Y:S01]  /*5000*/  FSEL R69, R69, -INF , !P0 ;  /* 0xff80000045457808 */ /* 0x000fe20004000000 */
[----:B------:R-:W-:Y:S01]  /*5010*/  FMUL R64, R64, UR12 ;  /* 0x0000000c40407c20 */ /* 0x000fe20008400000 */
[----:B------:R-:W-:Y:S01]  /*5020*/  ISETP.GT.U32.AND P0, PT, R139, R4, PT ;  /* 0x000000048b00720c */ /* 0x000fe20003f04070 */
[----:B------:R-:W-:Y:S01]  /*5030*/  FMUL R139, R73, UR12 ;  /* 0x0000000c498b7c20 */ /* 0x000fe20008400000 */
[----:B------:R-:W-:Y:S01]  /*5040*/  FMUL R76, R76, UR12 ;  /* 0x0000000c4c4c7c20 */ /* 0x000fe20008400000 */
[----:B------:R-:W-:Y:S02]  /*5050*/  ISETP.GT.U32.AND.EX P6, PT, R202, RZ, PT, P6 ;  /* 0x000000ffca00720c */ /* 0x000fe40003fc4160 */
[----:B------:R-:W-:-:S02]  /*5060*/  ISETP.GT.U32.AND.EX P3, PT, R209, RZ, PT, P3 ;  /* 0x000000ffd100720c */ /* 0x000fc40003f64130 */
[----:B------:R-:W-:Y:S02]  /*5070*/  FSEL R3, R64, -INF , !P2 ;  /* 0xff80000040037808 */ /* 0x000fe40005000000 */
[----:B------:R-:W-:Y:S02]  /*5080*/  FSEL R139, R139, -INF , !P6 ;  /* 0xff8000008b8b7808 */ /* 0x000fe40007000000 */
[----:B------:R-:W-:Y:S02]  /*5090*/  FSEL R76, R76, -INF , !P3 ;  /* 0xff8000004c4c7808 */ /* 0x000fe40005800000 */
[----:B------:R-:W-:Y:S02]  /*50a0*/  ISETP.GT.U32.AND P2, PT, R131, R4, PT ;  /* 0x000000048300720c */ /* 0x000fe40003f44070 */
[-C--:B------:R-:W-:Y:S02]  /*50b0*/  ISETP.GT.U32.AND P6, PT, R203, R17.reuse, PT ;  /* 0x00000011cb00720c */ /* 0x080fe40003fc4070 */
[----:B------:R-:W-:Y:S01]  /*50c0*/  ISETP.GT.U32.AND P3, PT, R208, R17, PT ;  /* 0x00000011d000720c */ /* 0x000fe20003f64070 */
[----:B------:R-:W-:Y:S01]  /*50d0*/  FMUL R64, R65, UR12 ;  /* 0x0000000c41407c20 */ /* 0x000fe20008400000 */
[----:B------:R-:W-:Y:S01]  /*50e0*/  ISETP.GT.U32.AND.EX P1, PT, R130, RZ, PT, P1 ;  /* 0x000000ff8200720c */ /* 0x000fe20003f24110 */
[----:B------:R-:W-:Y:S01]  /*50f0*/  FMUL R65, R66, UR12 ;  /* 0x0000000c42417c20 */ /* 0x000fe20008400000 */
[----:B------:R-:W-:Y:S01]  /*5100*/  FMUL R130, R71, UR12 ;  /* 0x0000000c47827c20 */ /* 0x000fe20008400000 */
[----:B------:R-:W-:Y:S01]  /*5110*/  FMUL R80, R80, UR12 ;  /* 0x0000000c50507c20 */ /* 0x000fe20008400000 */
[----:B------:R-:W-:Y:S01]  /*5120*/  FMUL R151, R81, UR12 ;  /* 0x0000000c51977c20 */ /* 0x000fe20008400000 */
[----:B------:R-:W-:Y:S01]  /*5130*/  ISETP.GT.U32.AND.EX P2, PT, R198, RZ, PT, P2 ;  /* 0x000000ffc600720c */ /* 0x000fe20003f44120 */
[----:B------:R-:W-:Y:S01]  /*5140*/  FMUL R68, R68, UR12 ;  /* 0x0000000c44447c20 */ /* 0x000fe20008400000 */
[----:B------:R-:W-:-:S02]  /*5150*/  ISETP.GT.U32.AND.EX P6, PT, R205, RZ, PT, P6 ;  /* 0x000000ffcd00720c */ /* 0x000fc40003fc4160 */
[----:B------:R-:W-:Y:S02]  /*5160*/  ISETP.GT.U32.AND.EX P3, PT, R207, RZ, PT, P3 ;  /* 0x000000ffcf00720c */ /* 0x000fe40003f64130 */
[----:B------:R-:W-:Y:S02]  /*5170*/  FSEL R64, R64, -INF , !P5 ;  /* 0xff80000040407808 */ /* 0x000fe40006800000 */
[----:B------:R-:W-:Y:S02]  /*5180*/  FSEL R65, R65, -INF , !P4 ;  /* 0xff80000041417808 */ /* 0x000fe40006000000 */
[----:B------:R-:W-:Y:S02]  /*5190*/  FSEL R130, R130, -INF , !P2 ;  /* 0xff80000082827808 */ /* 0x000fe40005000000 */
[----:B------:R-:W-:Y:S02]  /*51a0*/  FSEL R81, R80, -INF , !P6 ;  /* 0xff80000050517808 */ /* 0x000fe40007000000 */
[----:B------:R-:W-:-:S02]  /*51b0*/  FSEL R151, R151, -INF , !P3 ;  /* 0xff80000097977808 */ /* 0x000fc40005800000 */
[CC--:B------:R-:W-:Y:S02]  /*51c0*/  ISETP.GT.U32.AND P5, PT, R199.reuse, R17.reuse, PT ;  /* 0x00000011c700720c */ /* 0x0c0fe40003fa4070 */
[-C--:B------:R-:W-:Y:S02]  /*51d0*/  ISETP.GT.U32.AND P4, PT, R199, R4.reuse, PT ;  /* 0x00000004c700720c */ /* 0x080fe40003f84070 */
[-C--:B------:R-:W-:Y:S02]  /*51e0*/  ISETP.GT.U32.AND P2, PT, R210, R17.reuse, PT ;  /* 0x00000011d200720c */ /* 0x080fe40003f44070 */
[-C--:B------:R-:W-:Y:S02]  /*51f0*/  ISETP.GT.U32.AND P6, PT, R204, R17.reuse, PT ;  /* 0x00000011cc00720c */ /* 0x080fe40003fc4070 */
[----:B------:R-:W-:Y:S02]  /*5200*/  ISETP.GT.U32.AND P3, PT, R19, R17, PT ;  /* 0x000000111300720c */ /* 0x000fe40003f64070 */
[----:B------:R-:W-:Y:S01]  /*5210*/  FSEL R68, R68, -INF , !P1 ;  /* 0xff80000044447808 */ /* 0x000fe20004800000 */
[----:B------:R-:W-:Y:S01]  /*5220*/  FMUL R131, R74, UR12 ;  /* 0x0000000c4a837c20 */ /* 0x000fe20008400000 */
[----:B------:R-:W-:Y:S01]  /*5230*/  ISETP.GT.U32.AND P1, PT, R136, R4, PT ;  /* 0x000000048800720c */ /* 0x000fe20003f24070 */
[----:B------:R-:W-:Y:S01]  /*5240*/  FMUL R136, R72, UR12 ;  /* 0x0000000c48887c20 */ /* 0x000fe20008400000 */
[----:B------:R-:W-:Y:S01]  /*5250*/  FMUL R77, R77, UR12 ;  /* 0x0000000c4d4d7c20 */ /* 0x000fe20008400000 */
[----:B------:R-:W-:Y:S01]  /*5260*/  FMUL R84, R84, UR12 ;  /* 0x0000000c54547c20 */ /* 0x000fe20008400000 */
[----:B------:R-:W-:Y:S01]  /*5270*/  FMUL R85, R85, UR12 ;  /* 0x0000000c55557c20 */ /* 0x000fe20008400000 */
[----:B------:R-:W-:-:S02]  /*5280*/  ISETP.GT.U32.AND.EX P5, PT, R200, RZ, PT, P5 ;  /* 0x000000ffc800720c */ /* 0x000fc40003fa4150 */
[----:B------:R-:W-:Y:S02]  /*5290*/  ISETP.GT.U32.AND.EX P4, PT, R200, RZ, PT, P4 ;  /* 0x000000ffc800720c */ /* 0x000fe40003f84140 */
[----:B------:R-:W-:Y:S02]  /*52a0*/  ISETP.GT.U32.AND.EX P2, PT, R211, RZ, PT, P2 ;  /* 0x000000ffd300720c */ /* 0x000fe40003f44120 */
[----:B------:R-:W-:Y:S02]  /*52b0*/  ISETP.GT.U32.AND.EX P6, PT, R15, RZ, PT, P6 ;  /* 0x000000ff0f00720c */ /* 0x000fe40003fc4160 */
[----:B------:R-:W-:Y:S02]  /*52c0*/  ISETP.GT.U32.AND.EX P3, PT, R212, RZ, PT, P3 ;  /* 0x000000ffd400720c */ /* 0x000fe40003f64130 */
[----:B0-----:R-:W-:Y:S02]  /*52d0*/  FMNMX R62, R63, R62, !PT ;  /* 0x0000003e3f3e7209 */ /* 0x001fe40007800000 */
[----:B------:R-:W-:-:S02]  /*52e0*/  FSEL R136, R136, -INF , !P5 ;  /* 0xff80000088887808 */ /* 0x000fc40006800000 */
[----:B------:R-:W-:Y:S02]  /*52f0*/  FSEL R131, R131, -INF , !P4 ;  /* 0xff80000083837808 */ /* 0x000fe40006000000 */
[----:B------:R-:W-:Y:S02]  /*5300*/  FSEL R77, R77, -INF , !P2 ;  /* 0xff8000004d4d7808 */ /* 0x000fe40005000000 */
[----:B------:R-:W-:Y:S02]  /*5310*/  FSEL R84, R84, -INF , !P6 ;  /* 0xff80000054547808 */ /* 0x000fe40007000000 */
[----:B------:R-:W-:Y:S02]  /*5320*/  FSEL R85, R85, -INF , !P3 ;  /* 0xff80000055557808 */ /* 0x000fe40005800000 */
[-C--:B------:R-:W-:Y:S02]  /*5330*/  ISETP.GT.U32.AND P5, PT, R210, R4.reuse, PT ;  /* 0x00000004d200720c */ /* 0x080fe40003fa4070 */
[----:B------:R-:W-:-:S02]  /*5340*/  ISETP.GT.U32.AND P4, PT, R203, R4, PT ;  /* 0x00000004cb00720c */ /* 0x000fc40003f84070 */
[-C--:B------:R-:W-:Y:S02]  /*5350*/  ISETP.GT.U32.AND P2, PT, R208, R4.reuse, PT ;  /* 0x00000004d000720c */ /* 0x080fe40003f44070 */
[-C--:B------:R-:W-:Y:S02]  /*5360*/  ISETP.GT.U32.AND P6, PT, R204, R4.reuse, PT ;  /* 0x00000004cc00720c */ /* 0x080fe40003fc4070 */
[----:B------:R-:W-:Y:S02]  /*5370*/  ISETP.GT.U32.AND P3, PT, R19, R4, PT ;  /* 0x000000041300720c */ /* 0x000fe40003f64070 */
[----:B------:R-:W-:Y:S02]  /*5380*/  FMNMX R4, R62, R6, !PT ;  /* 0x000000063e047209 */ /* 0x000fe40007800000 */
[----:B------:R-:W-:-:S03]  /*5390*/  FMNMX R62, R20, R22, !PT ;  /* 0x00000016143e7209 */ /* 0x000fc60007800000 */
[--C-:B------:R-:W-:Y:S01]  /*53a0*/  FADD R90, R90, -R4.reuse ;  /* 0x800000045a5a7221 */ /* 0x100fe20000000000 */
[----:B------:R-:W-:-:S03]  /*53b0*/  FADD R17, R91, -R4 ;  /* 0x800000045b117221 */ /* 0x000fc60000000000 */
[----:B------:R-:W-:Y:S01]  /*53c0*/  FMUL R19, R90, 1.4426950216293334961 ;  /* 0x3fb8aa3b5a137820 */ /* 0x000fe20000400000 */
[----:B------:R-:W-:Y:S01]  /*53d0*/  FMUL R90, R17, 1.4426950216293334961 ;  /* 0x3fb8aa3b115a7820 */ /* 0x000fe20000400000 */
        /* <DEDUP_REMOVED lines=12> */
[----:B------:R-:W-:-:S03]  /*54a0*/  FADD R21, R21, -R4 ;  /* 0x8000000415157221 */ /* 0x000fc60000000000 */
[----:B------:R-:W-:Y:S01]  /*54b0*/  FMNMX R62, R114, R17, !PT ;  /* 0x00000011723e7209 */ /* 0x000fe20007800000 */
[----:B------:R0:W-:Y:S01]  /*54c0*/  MUFU.EX2 R91, R19 ;  /* 0x00000013005b7308 */ /* 0x0001e20000000800 */
[----:B------:R-:W-:Y:S01]  /*54d0*/  FMUL R21, R21, 1.4426950216293334961 ;  /* 0x3fb8aa3b15157820 */ /* 0x000fe20000400000 */
[----:B------:R-:W-:Y:S01]  /*54e0*/  FADD R23, R23, -R4 ;  /* 0x8000000417177221 */ /* 0x000fe20000000000 */
[----:B0-----:R-:W-:-:S05]  /*54f0*/  FMNMX R19, R115, R62, !PT ;  /* 0x0000003e73137209 */ /* 0x001fca0007800000 */
[----:B------:R0:W-:Y:S01]  /*5500*/  MUFU.EX2 R199, R21 ;  /* 0x0000001500c77308 */ /* 0x0001e20000000800 */
[----:B------:R-:W-:Y:S01]  /*5510*/  FMNMX R62, R118, R19, !PT ;  /* 0x00000013763e7209 */ /* 0x000fe20007800000 */
[----:B------:R-:W-:-:S03]  /*5520*/  FMUL R23, R23, 1.4426950216293334961 ;  /* 0x3fb8aa3b17177820 */ /* 0x000fc60000400000 */
[----:B0-----:R-:W-:-:S03]  /*5530*/  FMNMX R21, R119, R62, !PT ;  /* 0x0000003e77157209 */ /* 0x001fc60007800000 */
[----:B------:R0:W-:Y:S01]  /*5540*/  MUFU.EX2 R198, R23 ;  /* 0x0000001700c67308 */ /* 0x0001e20000000800 */
[----:B------:R-:W-:-:S04]  /*5550*/  FMNMX R62, R122, R21, !PT ;  /* 0x000000157a3e7209 */ /* 0x000fc80007800000 */
[----:B0-----:R-:W-:-:S04]  /*5560*/  FMNMX R23, R123, R62, !PT ;  /* 0x0000003e7b177209 */ /* 0x001fc80007800000 */
[----:B------:R-:W-:-:S04]  /*5570*/  FMNMX R62, R128, R23, !PT ;  /* 0x00000017803e7209 */ /* 0x000fc80007800000 */
[----:B------:R-:W-:-:S04]  /*5580*/  FMNMX R63, R129, R62, !PT ;  /* 0x0000003e813f7209 */ /* 0x000fc80007800000 */
[----:B------:R-:W-:-:S04]  /*5590*/  FMNMX R62, R134, R63, !PT ;  /* 0x0000003f863e7209 */ /* 0x000fc80007800000 */
[----:B------:R-:W-:Y:S01]  /*55a0*/  FMNMX R63, R135, R62, !PT ;  /* 0x0000003e873f7209 */ /* 0x000fe20007800000 */
[----:B------:R-:W-:-:S03]  /*55b0*/  IMAD.U32 R67, RZ, RZ, UR8 ;  /* 0x00000008ff437e24 */ /* 0x000fc6000f8e00ff */
[----:B------:R-:W-:-:S04]  /*55c0*/  FMNMX R63, R138, R63, !PT ;  /* 0x0000003f8a3f7209 */ /* 0x000fc80007800000 */
[----:B------:R-:W-:Y:S01]  /*55d0*/  FMNMX R66, R206, R63, !PT ;  /* 0x0000003fce427209 */ /* 0x000fe20007800000 */
[----:B------:R-:W-:-:S03]  /*55e0*/  IMAD.WIDE R62, R67, 0x2, R242 ;  /* 0x00000002433e7825 */ /* 0x000fc600078e02f2 */
[----:B------:R-:W-:-:S04]  /*55f0*/  FMNMX R67, R141, R66, !PT ;  /* 0x000000428d437209 */ /* 0x000fc80007800000 */
[----:B------:R-:W-:Y:S01]  /*5600*/  FMNMX R66, R142, R67, !PT ;  /* 0x000000438e427209 */ /* 0x000fe20007800000 */
[----:B------:R-:W-:-:S03]  /*5610*/  FADD R109, R109, -R4 ;  /* 0x800000046d6d7221 */ /* 0x000fc60000000000 */
[----:B------:R-:W-:Y:S01]  /*5620*/  FMNMX R73, R145, R66, !PT ;  /* 0x0000004291497209 */ /* 0x000fe20007800000 */
[----:B------:R-:W-:-:S03]  /*5630*/  FMUL R17, R109, 1.4426950216293334961 ;  /* 0x3fb8aa3b6d117820 */ /* 0x000fc60000400000 */
[----:B------:R-:W-:Y:S01]  /*5640*/  FMNMX R74, R146, R73, !PT ;  /* 0x00000049924a7209 */ /* 0x000fe20007800000 */
[----:B------:R-:W-:-:S03]  /*5650*/  FADD R97, R97, -R4 ;  /* 0x8000000461617221 */ /* 0x000fc60000000000 */
[----:B------:R-:W-:Y:S01]  /*5660*/  FMNMX R109, R149, R74, !PT ;  /* 0x0000004a956d7209 */ /* 0x000fe20007800000 */
[----:B------:R-:W-:-:S03]  /*5670*/  FADD R100, R100, -R4 ;  /* 0x8000000464647221 */ /* 0x000fc60000000000 */
[----:B------:R-:W-:Y:S01]  /*5680*/  FMNMX R109, R150, R109, !PT ;  /* 0x0000006d966d7209 */ /* 0x000fe20007800000 */
[----:B------:R-:W-:Y:S01]  /*5690*/  FMUL R204, R97, 1.4426950216293334961 ;  /* 0x3fb8aa3b61cc7820 */ /* 0x000fe20000400000 */
[----:B------:R-:W-:-:S03]  /*56a0*/  FMUL R97, R100, 1.4426950216293334961 ;  /* 0x3fb8aa3b64617820 */ /* 0x000fc60000400000 */
[----:B------:R-:W0:Y:S01]  /*56b0*/  SHFL.BFLY PT, R100, R109, 0x2, 0x1f ;  /* 0x0c401f006d647f89 */ /* 0x000e2200000e0000 */
[----:B------:R-:W-:-:S04]  /*56c0*/  FADD R101, R101, -R4 ;  /* 0x8000000465657221 */ /* 0x000fc80000000000 */
[----:B------:R-:W-:Y:S01]  /*56d0*/  FMUL R101, R101, 1.4426950216293334961 ;  /* 0x3fb8aa3b65657820 */ /* 0x000fe20000400000 */
[--C-:B------:R-:W-:Y:S01]  /*56e0*/  FADD R112, R112, -R4.reuse ;  /* 0x8000000470707221 */ /* 0x100fe20000000000 */
[--C-:B------:R-:W-:Y:S02]  /*56f0*/  FADD R73, R127, -R4.reuse ;  /* 0x800000047f497221 */ /* 0x100fe40000000000 */
[----:B------:R1:W-:Y:S01]  /*5700*/  MUFU.EX2 R203, R101 ;  /* 0x0000006500cb7308 */ /* 0x0003e20000000800 */
[--C-:B------:R-:W-:Y:S01]  /*5710*/  FADD R105, R105, -R4.reuse ;  /* 0x8000000469697221 */ /* 0x100fe20000000000 */
[--C-:B------:R-:W-:Y:S01]  /*5720*/  FADD R125, R125, -R4.reuse ;  /* 0x800000047d7d7221 */ /* 0x100fe20000000000 */
[----:B------:R-:W-:Y:S01]  /*5730*/  FADD R132, R132, -R4 ;  /* 0x8000000484847221 */ /* 0x000fe20000000000 */
[----:B------:R-:W-:Y:S01]  /*5740*/  FMUL R74, R73, 1.4426950216293334961 ;  /* 0x3fb8aa3b494a7820 */ /* 0x000fe20000400000 */
[----:B------:R-:W-:Y:S01]  /*5750*/  FMUL R19, R112, 1.4426950216293334961 ;  /* 0x3fb8aa3b70137820 */ /* 0x000fe20000400000 */
[----:B-1----:R-:W-:-:S02]  /*5760*/  IMAD.U32 R101, RZ, RZ, UR8 ;  /* 0x00000008ff657e24 */ /* 0x002fc4000f8e00ff */
[----:B------:R-:W-:Y:S01]  /*5770*/  FMUL R105, R105, 1.4426950216293334961 ;  /* 0x3fb8aa3b69697820 */ /* 0x000fe20000400000 */
[----:B------:R-:W-:Y:S01]  /*5780*/  IMAD.U32 R73, RZ, RZ, UR8 ;  /* 0x00000008ff497e24 */ /* 0x000fe2000f8e00ff */
[----:B0-----:R-:W-:Y:S01]  /*5790*/  FMNMX R109, R109, R100, !PT ;  /* 0x000000646d6d7209 */ /* 0x001fe20007800000 */
[----:B------:R-:W-:-:S04]  /*57a0*/  IMAD.WIDE R66, R101, 0x2, R240 ;  /* 0x0000000265427825 */ /* 0x000fc800078e02f0 */
[----:B------:R-:W-:Y:S01]  /*57b0*/  FMUL R72, R125, 1.4426950216293334961 ;  /* 0x3fb8aa3b7d487820 */ /* 0x000fe20000400000 */
[----:B------:R-:W-:Y:S01]  /*57c0*/  FMUL R101, R132, 1.4426950216293334961 ;  /* 0x3fb8aa3b84657820 */ /* 0x000fe20000400000 */
[----:B------:R0:W2:Y:S01]  /*57d0*/  LDG.E.U16 R125, desc[UR28][R62.64] ;  /* 0x0000001c3e7d7981 */ /* 0x0000a2000c1e1500 */
[----:B------:R-:W-:-:S03]  /*57e0*/  ISETP.GT.U32.AND.EX P1, PT, R202, RZ, PT, P1 ;  /* 0x000000ffca00720c */ /* 0x000fc60003f24110 */
[----:B------:R-:W1:Y:S01]  /*57f0*/  SHFL.BFLY PT, R112, R109, 0x1, 0x1f ;  /* 0x0c201f006d707f89 */ /* 0x000e6200000e0000 */
[----:B------:R3:W-:Y:S03]  /*5800*/  MUFU.EX2 R202, R105 ;  /* 0x0000006900ca7308 */ /* 0x0007e60000000800 */
[----:B------:R4:W5:Y:S01]  /*5810*/  LDG.E.U16 R127, desc[UR28][R66.64] ;  /* 0x0000001c427f7981 */ /* 0x000962000c1e1500 */
[----:B0-----:R-:W-:-:S04]  /*5820*/  IMAD.WIDE R62, R73, 0x2, R238 ;  /* 0x00000002493e7825 */ /* 0x001fc800078e02ee */
[--C-:B------:R-:W-:Y:S01]  /*5830*/  FADD R133, R133, -R4.reuse ;  /* 0x8000000485857221 */ /* 0x100fe20000000000 */
[----:B---3--:R-:W-:Y:S01]  /*5840*/  IMAD.U32 R105, RZ, RZ, UR8 ;  /* 0x00000008ff697e24 */ /* 0x008fe2000f8e00ff */
[----:B------:R0:W3:Y:S01]  /*5850*/  LDG.E.U16 R132, desc[UR28][R62.64] ;  /* 0x0000001c3e847981 */ /* 0x0000e2000c1e1500 */
[----:B----4-:R4:W-:Y:S01]  /*5860*/  MUFU.EX2 R67, R101 ;  /* 0x0000006500437308 */ /* 0x0109e20000000800 */
[--C-:B------:R-:W-:Y:S01]  /*5870*/  FADD R137, R137, -R4.reuse ;  /* 0x8000000489897221 */ /* 0x100fe20000000000 */
[----:B------:R-:W-:Y:S01]  /*5880*/  FMUL R73, R133, 1.4426950216293334961 ;  /* 0x3fb8aa3b85497820 */ /* 0x000fe20000400000 */
[----:B----4-:R-:W-:Y:S01]  /*5890*/  FADD R101, R10, -R4 ;  /* 0x800000040a657221 */ /* 0x010fe20000000000 */
[----:B0-----:R-:W-:-:S04]  /*58a0*/  IMAD.WIDE R62, R105, 0x2, R236 ;  /* 0x00000002693e7825 */ /* 0x001fc800078e02ec */
[----:B------:R-:W-:Y:S01]  /*58b0*/  FMUL R100, R101, 1.4426950216293334961 ;  /* 0x3fb8aa3b65647820 */ /* 0x000fe20000400000 */
[----:B------:R-:W-:Y:S01]  /*58c0*/  IMAD.U32 R101, RZ, RZ, UR8 ;  /* 0x00000008ff657e24 */ /* 0x000fe2000f8e00ff */
[----:B------:R0:W4:Y:S01]  /*58d0*/  LDG.E.U16 R133, desc[UR28][R62.64] ;  /* 0x0000001c3e857981 */ /* 0x000122000c1e1500 */
[----:B------:R-:W-:Y:S01]  /*58e0*/  FMUL R137, R137, 1.4426950216293334961 ;  /* 0x3fb8aa3b89897820 */ /* 0x000fe20000400000 */
[----:B------:R-:W-:Y:S02]  /*58f0*/  IMAD.U32 R105, RZ, RZ, UR8 ;  /* 0x00000008ff697e24 */ /* 0x000fe4000f8e00ff */
[--C-:B------:R-:W-:Y:S01]  /*5900*/  FADD R117, R117, -R4.reuse ;  /* 0x8000000475757221 */ /* 0x100fe20000000000 */
[----:B------:R-:W-:Y:S01]  /*5910*/  FADD R140, R140, -R4 ;  /* 0x800000048c8c7221 */ /* 0x000fe20000000000 */
[----:B------:R1:W-:Y:S01]  /*5920*/  MUFU.EX2 R10, R137 ;  /* 0x00000089000a7308 */ /* 0x0003e20000000800 */
[----:B0-----:R-:W-:-:S04]  /*5930*/  IMAD.WIDE R62, R101, 0x2, R222 ;  /* 0x00000002653e7825 */ /* 0x001fc800078e02de */
[--C-:B------:R-:W-:Y:S01]  /*5940*/  FADD R113, R113, -R4.reuse ;  /* 0x8000000471717221 */ /* 0x100fe20000000000 */
[----:B------:R-:W-:Y:S01]  /*5950*/  FMUL R70, R117, 1.4426950216293334961 ;  /* 0x3fb8aa3b75467820 */ /* 0x000fe20000400000 */
[----:B-1----:R0:W5:Y:S01]  /*5960*/  LDG.E.U16 R137, desc[UR28][R62.64] ;  /* 0x0000001c3e897981 */ /* 0x002162000c1e1500 */
[----:B------:R-:W-:Y:S01]  /*5970*/  IMAD.U32 R117, RZ, RZ, UR8 ;  /* 0x00000008ff757e24 */ /* 0x000fe2000f8e00ff */
[----:B------:R-:W-:Y:S01]  /*5980*/  FMNMX R112, R109, R112, !PT ;  /* 0x000000706d707209 */ /* 0x000fe20007800000 */
[----:B------:R-:W-:Y:S01]  /*5990*/  FMUL R21, R113, 1.4426950216293334961 ;  /* 0x3fb8aa3b71157820 */ /* 0x000fe20000400000 */
[----:B------:R-:W-:Y:S01]  /*59a0*/  FMUL R101, R140, 1.4426950216293334961 ;  /* 0x3fb8aa3b8c657820 */ /* 0x000fe20000400000 */
[----:B------:R-:W-:Y:S01]  /*59b0*/  FADD R108, R108, -R4 ;  /* 0x800000046c6c7221 */ /* 0x000fe20000000000 */
[----:B0-----:R-:W-:-:S04]  /*59c0*/  IMAD.WIDE R62, R105, 0x2, R220 ;  /* 0x00000002693e7825 */ /* 0x001fc800078e02dc */
[----:B------:R-:W-:Y:S01]  /*59d0*/  FADD R147, R147, -R4 ;  /* 0x8000000493937221 */ /* 0x000fe20000000000 */
[----:B------:R-:W-:Y:S01]  /*59e0*/  FADD R113, -R4, R6 ;  /* 0x0000000604717221 */ /* 0x000fe20000000100 */
[----:B------:R-:W-:Y:S01]  /*59f0*/  FMNMX R6, R112, R5, !PT ;  /* 0x0000000570067209 */ /* 0x000fe20007800000 */
[----:B------:R0:W3:Y:S01]  /*5a00*/  LDG.E.U16 R140, desc[UR28][R62.64] ;  /* 0x0000001c3e8c7981 */ /* 0x0000e2000c1e1500 */
[----:B------:R-:W-:Y:S01]  /*5a10*/  FMUL R80, R108, 1.4426950216293334961 ;  /* 0x3fb8aa3b6c507820 */ /* 0x000fe20000400000 */
[----:B------:R-:W-:Y:S01]  /*5a20*/  FMUL R113, R113, 1.4426950216293334961 ;  /* 0x3fb8aa3b71717820 */ /* 0x000fe20000400000 */
[----:B------:R-:W-:Y:S01]  /*5a30*/  FMUL R108, R147, 1.4426950216293334961 ;  /* 0x3fb8aa3b936c7820 */ /* 0x000fe20000400000 */
[----:B------:R-:W-:Y:S01]  /*5a40*/  FADD R112, R20, -R6 ;  /* 0x8000000614707221 */ /* 0x000fe20000000000 */
[----:B0-----:R-:W-:-:S04]  /*5a50*/  IMAD.WIDE R62, R117, 0x2, R218 ;  /* 0x00000002753e7825 */ /* 0x001fc800078e02da */
[----:B------:R-:W-:Y:S01]  /*5a60*/  IMAD.U32 R117, RZ, RZ, UR8 ;  /* 0x00000008ff757e24 */ /* 0x000fe2000f8e00ff */
[----:B------:R0:W4:Y:S01]  /*5a70*/  LDG.E.U16 R147, desc[UR28][R62.64] ;  /* 0x0000001c3e937981 */ /* 0x000122000c1e1500 */
[----:B------:R1:W-:Y:S01]  /*5a80*/  MUFU.EX2 R20, R113 ;  /* 0x0000007100147308 */ /* 0x0003e20000000800 */
[----:B------:R-:W-:Y:S01]  /*5a90*/  FADD R22, R22, -R6 ;  /* 0x8000000616167221 */ /* 0x000fe20000000000 */
[----:B------:R-:W-:Y:S01]  /*5aa0*/  FADD R144, R144, -R4 ;  /* 0x8000000490907221 */ /* 0x000fe20000000000 */
[----:B0-----:R-:W-:-:S04]  /*5ab0*/  IMAD.WIDE R62, R117, 0x2, R216 ;  /* 0x00000002753e7825 */ /* 0x001fc800078e02d8 */
[----:B-1----:R-:W-:Y:S01]  /*5ac0*/  IMAD.U32 R113, RZ, RZ, UR8 ;  /* 0x00000008ff717e24 */ /* 0x002fe2000f8e00ff */
[----:B------:R0:W4:Y:S01]  /*5ad0*/  LDG.E.U16 R208, desc[UR28][R62.64] ;  /* 0x0000001c3ed07981 */ /* 0x000122000c1e1500 */
[----:B------:R-:W-:Y:S01]  /*5ae0*/  FMUL R22, R22, 1.4426950216293334961 ;  /* 0x3fb8aa3b16167820 */ /* 0x000fe20000400000 */
[----:B------:R-:W-:-:S03]  /*5af0*/  FMUL R105, R144, 1.4426950216293334961 ;  /* 0x3fb8aa3b90697820 */ /* 0x000fc60000400000 */
[----:B------:R1:W-:Y:S01]  /*5b00*/  MUFU.EX2 R144, R22 ;  /* 0x0000001600907308 */ /* 0x0003e20000000800 */
[----:B0-----:R-:W-:Y:S01]  /*5b10*/  IMAD.WIDE R62, R113, 0x2, R214 ;  /* 0x00000002713e7825 */ /* 0x001fe200078e02d6 */
[----:B------:R-:W-:-:S04]  /*5b20*/  FMNMX R113, R24, R25, !PT ;  /* 0x0000001918717209 */ /* 0x000fc80007800000 */
[----:B-1----:R-:W-:-:S04]  /*5b30*/  FMNMX R22, R28, R113, !PT ;  /* 0x000000711c167209 */ /* 0x002fc80007800000 */
        /* <DEDUP_REMOVED lines=9> */
[----:B------:R-:W-:Y:S02]  /*5bd0*/  FMNMX R22, R47, R22, !PT ;  /* 0x000000162f167209 */ /* 0x000fe40007800000 */
[----:B------:R-:W-:Y:S02]  /*5be0*/  ISETP.GT.U32.AND.EX P0, PT, R209, RZ, PT, P0 ;  /* 0x000000ffd100720c */ /* 0x000fe40003f04100 */
[----:B------:R-:W-:Y:S01]  /*5bf0*/  FMNMX R22, R48, R22, !PT ;  /* 0x0000001630167209 */ /* 0x000fe20007800000 */
[----:B------:R0:W5:Y:S03]  /*5c00*/  LDG.E.U16 R209, desc[UR28][R62.64] ;  /* 0x0000001c3ed17981 */ /* 0x000166000c1e1500 */
[----:B0-----:R-:W-:-:S04]  /*5c10*/  FMNMX R62, R51, R22, !PT ;  /* 0x00000016333e7209 */ /* 0x001fc80007800000 */
        /* <DEDUP_REMOVED lines=15> */
[----:B------:R-:W-:-:S03]  /*5d10*/  FADD R110, R110, -R6 ;  /* 0x800000066e6e7221 */ /* 0x000fc60000000000 */
[----:B------:R-:W-:Y:S01]  /*5d20*/  FMNMX R62, R151, R62, !PT ;  /* 0x0000003e973e7209 */ /* 0x000fe20007800000 */
[----:B------:R-:W-:-:S03]  /*5d30*/  FMUL R113, R128, 1.4426950216293334961 ;  /* 0x3fb8aa3b80717820 */ /* 0x000fc60000400000 */
[----:B------:R-:W-:Y:S01]  /*5d40*/  FMNMX R128, R84, R62, !PT ;  /* 0x0000003e54807209 */ /* 0x000fe20007800000 */
[----:B------:R-:W-:Y:S01]  /*5d50*/  FMUL R110, R110, 1.4426950216293334961 ;  /* 0x3fb8aa3b6e6e7820 */ /* 0x000fe20000400000 */
[----:B------:R-:W-:Y:S02]  /*5d60*/  FADD R119, R119, -R6 ;  /* 0x8000000677777221 */ /* 0x000fe40000000000 */
[----:B------:R-:W-:Y:S01]  /*5d70*/  FMNMX R128, R85, R128, !PT ;  /* 0x0000008055807209 */ /* 0x000fe20007800000 */
[----:B------:R0:W-:Y:S02]  /*5d80*/  MUFU.EX2 R22, R110 ;  /* 0x0000006e00167308 */ /* 0x0001e40000000800 */
[----:B0-----:R-:W-:Y:S02]  /*5d90*/  FMUL R110, R119, 1.4426950216293334961 ;  /* 0x3fb8aa3b776e7820 */ /* 0x001fe40000400000 */
[----:B------:R-:W0:Y:S01]  /*5da0*/  SHFL.BFLY PT, R119, R128, 0x2, 0x1f ;  /* 0x0c401f0080777f89 */ /* 0x000e2200000e0000 */
[----:B------:R-:W-:-:S02]  /*5db0*/  IMAD.U32 R62, RZ, RZ, UR8 ;  /* 0x00000008ff3e7e24 */ /* 0x000fc4000f8e00ff */
[----:B------:R-:W-:Y:S02]  /*5dc0*/  FADD R103, R103, -R6 ;  /* 0x8000000667677221 */ /* 0x000fe40000000000 */
[----:B------:R-:W-:-:S04]  /*5dd0*/  IMAD.WIDE R62, R62, 0x2, R196 ;  /* 0x000000023e3e7825 */ /* 0x000fc800078e02c4 */
[----:B------:R-:W-:Y:S01]  /*5de0*/  FMUL R103, R103, 1.4426950216293334961 ;  /* 0x3fb8aa3b67677820 */ /* 0x000fe20000400000 */
[--C-:B------:R-:W-:Y:S01]  /*5df0*/  FADD R114, R114, -R6.reuse ;  /* 0x8000000672727221 */ /* 0x100fe20000000000 */
[----:B------:R-:W-:Y:S02]  /*5e00*/  ISETP.GT.U32.AND.EX P5, PT, R211, RZ, PT, P5 ;  /* 0x000000ffd300720c */ /* 0x000fe40003fa4150 */
[----:B------:R-:W-:Y:S01]  /*5e10*/  ISETP.GT.U32.AND.EX P2, PT, R207, RZ, PT, P2 ;  /* 0x000000ffcf00720c */ /* 0x000fe20003f44120 */
[----:B------:R1:W4:Y:S01]  /*5e20*/  LDG.E.U16 R211, desc[UR28][R62.64] ;  /* 0x0000001c3ed37981 */ /* 0x000322000c1e1500 */
[----:B------:R0:W-:Y:S01]  /*5e30*/  MUFU.EX2 R207, R103 ;  /* 0x0000006700cf7308 */ /* 0x0001e20000000800 */
[----:B------:R-:W-:Y:S01]  /*5e40*/  ISETP.GT.U32.AND.EX P3, PT, R212, RZ, PT, P3 ;  /* 0x000000ffd400720c */ /* 0x000fe20003f64130 */
[----:B-1----:R-:W-:Y:S01]  /*5e50*/  IMAD.U32 R62, RZ, RZ, UR8 ;  /* 0x00000008ff3e7e24 */ /* 0x002fe2000f8e00ff */
[----:B0-----:R-:W-:Y:S01]  /*5e60*/  FMNMX R128, R128, R119, !PT ;  /* 0x0000007780807209 */ /* 0x001fe20007800000 */
[----:B------:R-:W-:Y:S01]  /*5e70*/  FMUL R103, R114, 1.4426950216293334961 ;  /* 0x3fb8aa3b72677820 */ /* 0x000fe20000400000 */
[----:B------:R-:W-:Y:S01]  /*5e80*/  FADD R114, R129, -R6 ;  /* 0x8000000681727221 */ /* 0x000fe20000000000 */
[----:B------:R-:W-:-:S02]  /*5e90*/  IMAD.WIDE R62, R62, 0x2, R194 ;  /* 0x000000023e3e7825 */ /* 0x000fc400078e02c2 */
[----:B------:R-:W0:Y:S04]  /*5ea0*/  SHFL.BFLY PT, R129, R128, 0x1, 0x1f ;  /* 0x0c201f0080817f89 */ /* 0x000e2800000e0000 */
[----:B------:R1:W4:Y:S02]  /*5eb0*/  LDG.E.U16 R212, desc[UR28][R62.64] ;  /* 0x0000001c3ed47981 */ /* 0x000324000c1e1500 */
[----:B-1----:R-:W-:-:S04]  /*5ec0*/  IMAD.U32 R62, RZ, RZ, UR8 ;  /* 0x00000008ff3e7e24 */ /* 0x002fc8000f8e00ff */
[----:B------:R-:W-:-:S05]  /*5ed0*/  IMAD.WIDE R62, R62, 0x2, R192 ;  /* 0x000000023e3e7825 */ /* 0x000fca00078e02c0 */
[----:B------:R1:W4:Y:S01]  /*5ee0*/  LDG.E.U16 R213, desc[UR28][R62.64] ;  /* 0x0000001c3ed57981 */ /* 0x000322000c1e1500 */
[----:B0-----:R-:W-:Y:S01]  /*5ef0*/  FMNMX R128, R128, R129, !PT ;  /* 0x0000008180807209 */ /* 0x001fe20007800000 */
[----:B-1----:R-:W-:-:S04]  /*5f00*/  IMAD.U32 R62, RZ, RZ, UR8 ;  /* 0x00000008ff3e7e24 */ /* 0x002fc8000f8e00ff */
[----:B------:R-:W-:Y:S01]  /*5f10*/  IMAD.WIDE R62, R62, 0x2, R190 ;  /* 0x000000023e3e7825 */ /* 0x000fe200078e02be */
[----:B------:R-:W-:-:S04]  /*5f20*/  FMNMX R128, R128, R18, !PT ;  /* 0x0000001280807209 */ /* 0x000fc80007800000 */
[----:B------:R0:W3:Y:S01]  /*5f30*/  LDG.E.U16 R231, desc[UR28][R62.64] ;  /* 0x0000001c3ee77981 */ /* 0x0000e2000c1e1500 */
[----:B------:R-:W-:Y:S01]  /*5f40*/  FADD R24, R24, -R128 ;  /* 0x8000008018187221 */ /* 0x000fe20000000000 */
[----:B------:R-:W-:Y:S01]  /*5f50*/  FADD R99, R99, -R6 ;  /* 0x8000000663637221 */ /* 0x000fe20000000000 */
[----:B0-----:R-:W-:-:S04]  /*5f60*/  IMAD.U32 R62, RZ, RZ, UR8 ;  /* 0x00000008ff3e7e24 */ /* 0x001fc8000f8e00ff */
[----:B------:R-:W-:-:S04]  /*5f70*/  IMAD.WIDE R62, R62, 0x2, R188 ;  /* 0x000000023e3e7825 */ /* 0x000fc800078e02bc */
[----:B------:R-:W-:Y:S01]  /*5f80*/  FMUL R99, R99, 1.4426950216293334961 ;  /* 0x3fb8aa3b63637820 */ /* 0x000fe20000400000 */
[--C-:B------:R-:W-:Y:S01]  /*5f90*/  FADD R106, R106, -R6.reuse ;  /* 0x800000066a6a7221 */ /* 0x100fe20000000000 */
[----:B------:R0:W4:Y:S01]  /*5fa0*/  LDG.E.U16 R234, desc[UR28][R62.64] ;  /* 0x0000001c3eea7981 */ /* 0x000122000c1e1500 */
[----:B------:R-:W-:Y:S01]  /*5fb0*/  FADD R115, R115, -R6 ;  /* 0x8000000673737221 */ /* 0x000fe20000000000 */
[----:B------:R-:W-:Y:S02]  /*5fc0*/  ISETP.GT.U32.AND.EX P4, PT, R205, RZ, PT, P4 ;  /* 0x000000ffcd00720c */ /* 0x000fe40003f84140 */
[----:B------:R1:W-:Y:S01]  /*5fd0*/  MUFU.EX2 R205, R99 ;  /* 0x0000006300cd7308 */ /* 0x0003e20000000800 */
[----:B0-----:R-:W-:Y:S01]  /*5fe0*/  FMUL R62, R24, 1.4426950216293334961 ;  /* 0x3fb8aa3b183e7820 */ /* 0x001fe20000400000 */
[----:B------:R-:W-:Y:S02]  /*5ff0*/  IMAD.U32 R24, RZ, RZ, UR8 ;  /* 0x00000008ff187e24 */ /* 0x000fe4000f8e00ff */
[----:B------:R-:W-:Y:S01]  /*6000*/  FADD R63, R25, -R128 ;  /* 0x80000080193f7221 */ /* 0x000fe20000000000 */
[----:B-1----:R-:W-:Y:S01]  /*6010*/  FMUL R99, R106, 1.4426950216293334961 ;  /* 0x3fb8aa3b6a637820 */ /* 0x002fe20000400000 */
[----:B------:R-:W-:-:S04]  /*6020*/  IMAD.WIDE R24, R24, 0x2, R186 ;  /* 0x0000000218187825 */ /* 0x000fc800078e02ba */
[----:B------:R-:W-:Y:S01]  /*6030*/  FMUL R106, R115, 1.4426950216293334961 ;  /* 0x3fb8aa3b736a7820 */ /* 0x000fe20000400000 */
[----:B------:R-:W-:Y:S01]  /*6040*/  FADD R115, R134, -R6 ;  /* 0x8000000686737221 */ /* 0x000fe20000000000 */
[----:B------:R-:W-:Y:S02]  /*6050*/  FADD R134, R28, -R128 ;  /* 0x800000801c867221 */ /* 0x000fe40000000000 */
[----:B------:R0:W4:Y:S02]  /*6060*/  LDG.E.U16 R28, desc[UR28][R24.64] ;  /* 0x0000001c181c7981 */ /* 0x000124000c1e1500 */
[----:B0-----:R-:W-:-:S04]  /*6070*/  IMAD.U32 R24, RZ, RZ, UR8 ;  /* 0x00000008ff187e24 */ /* 0x001fc8000f8e00ff */
[----:B------:R-:W-:-:S06]  /*6080*/  IMAD.WIDE R24, R24, 0x2, R184 ;  /* 0x0000000218187825 */ /* 0x000fcc00078e02b8 */
[----:B------:R0:W4:Y:S01]  /*6090*/  LDG.E.U16 R24, desc[UR28][R24.64] ;  /* 0x0000001c18187981 */ /* 0x000122000c1e1500 */
[--C-:B------:R-:W-:Y:S01]  /*60a0*/  FADD R2, R2, -R128.reuse ;  /* 0x8000008002027221 */ /* 0x100fe20000000000 */
[--C-:B------:R-:W-:Y:S01]  /*60b0*/  FADD R225, R29, -R128.reuse ;  /* 0x800000801de17221 */ /* 0x100fe20000000000 */
[--C-:B------:R-:W-:Y:S01]  /*60c0*/  FADD R233, R32, -R128.reuse ;  /* 0x8000008020e97221 */ /* 0x100fe20000000000 */
[--C-:B------:R-:W-:Y:S01]  /*60d0*/  FADD R36, R36, -R128.reuse ;  /* 0x8000008024247221 */ /* 0x100fe20000000000 */
[----:B------:R-:W-:Y:S01]  /*60e0*/  FMUL R2, R2, 1.4426950216293334961 ;  /* 0x3fb8aa3b02027820 */ /* 0x000fe20000400000 */
[--C-:B------:R-:W-:Y:S01]  /*60f0*/  FADD R226, R35, -R128.reuse ;  /* 0x8000008023e27221 */ /* 0x100fe20000000000 */
[--C-:B------:R-:W-:Y:S01]  /*6100*/  FADD R39, R39, -R128.reuse ;  /* 0x8000008027277221 */ /* 0x100fe20000000000 */
[--C-:B------:R-:W-:Y:S01]  /*6110*/  FADD R40, R40, -R128.reuse ;  /* 0x8000008028287221 */ /* 0x100fe20000000000 */
[----:B------:R1:W-:Y:S01]  /*6120*/  MUFU.EX2 R232, R2 ;  /* 0x0000000200e87308 */ /* 0x0003e20000000800 */
[--C-:B0-----:R-:W-:Y:S01]  /*6130*/  FADD R25, R47, -R128.reuse ;  /* 0x800000802f197221 */ /* 0x101fe20000000000 */
[--C-:B------:R-:W-:Y:S01]  /*6140*/  FADD R44, R44, -R128.reuse ;  /* 0x800000802c2c7221 */ /* 0x100fe20000000000 */
[----:B------:R-:W-:Y:S01]  /*6150*/  FADD R43, R43, -R128 ;  /* 0x800000802b2b7221 */ /* 0x000fe20000000000 */
[----:B------:R-:W-:Y:S01]  /*6160*/  ISETP.GT.U32.AND.EX P6, PT, R15, RZ, PT, P6 ;  /* 0x000000ff0f00720c */ /* 0x000fe20003fc4160 */
[----:B------:R-:W-:Y:S01]  /*6170*/  FADD R141, R141, -R6 ;  /* 0x800000068d8d7221 */ /* 0x000fe20000000000 */
[----:B------:R-:W-:Y:S01]  /*6180*/  FADD R48, R48, -R128 ;  /* 0x8000008030307221 */ /* 0x000fe20000000000 */
[----:B------:R-:W-:Y:S01]  /*6190*/  FMUL R134, R134, 1.4426950216293334961 ;  /* 0x3fb8aa3b86867820 */ /* 0x000fe20000400000 */
[----:B------:R-:W-:Y:S01]  /*61a0*/  FADD R150, R150, -R6 ;  /* 0x8000000696967221 */ /* 0x000fe20000000000 */
[----:B-1----:R-:W-:Y:S01]  /*61b0*/  FMNMX R2, R26, R27, !PT ;  /* 0x0000001b1a027209 */ /* 0x002fe20007800000 */
[----:B------:R-:W-:Y:S01]  /*61c0*/  FADD R151, R151, -R128 ;  /* 0x8000008097977221 */ /* 0x000fe20000000000 */
[----:B------:R-:W-:Y:S01]  /*61d0*/  FADD R129, -R6, R5 ;  /* 0x0000000506817221 */ /* 0x000fe20000000100 */
[----:B------:R-:W-:Y:S01]  /*61e0*/  BAR.SYNC.DEFER_BLOCKING 0x0 ;  /* 0x0000000000007b1d */ /* 0x000fe20000010000 */
        /* <DEDUP_REMOVED lines=14> */
[----:B------:R-:W-:-:S03]  /*62d0*/  FMUL R2, R25, 1.4426950216293334961 ;  /* 0x3fb8aa3b19027820 */ /* 0x000fc60000400000 */
        /* <DEDUP_REMOVED lines=8> */
[----:B------:R-:W-:-:S03]  /*6360*/  FMUL R36, R36, 1.4426950216293334961 ;  /* 0x3fb8aa3b24247820 */ /* 0x000fc60000400000 */
[----:B------:R-:W-:Y:S01]  /*6370*/  FMNMX R25, R130, R25, !PT ;  /* 0x0000001982197209 */ /* 0x000fe20007800000 */
[----:B------:R-:W-:Y:S01]  /*6380*/  FMUL R35, R78, UR12 ;  /* 0x0000000c4e237c20 */ /* 0x000fe20008400000 */
[----:B------:R-:W-:Y:S02]  /*6390*/  FSEL R32, R32, -INF , !P1 ;  /* 0xff80000020207808 */ /* 0x000fe40004800000 */
[----:B------:R-:W-:Y:S01]  /*63a0*/  FMNMX R25, R131, R25, !PT ;  /* 0x0000001983197209 */ /* 0x000fe20007800000 */
[----:B------:R0:W-:Y:S01]  /*63b0*/  MUFU.EX2 R229, R36 ;  /* 0x0000002400e57308 */ /* 0x0001e20000000800 */
[----:B------:R-:W-:Y:S01]  /*63c0*/  FMUL R39, R39, 1.4426950216293334961 ;  /* 0x3fb8aa3b27277820 */ /* 0x000fe20000400000 */
[----:B------:R-:W-:Y:S01]  /*63d0*/  FSEL R35, R35, -INF , !P0 ;  /* 0xff80000023237808 */ /* 0x000fe20004000000 */
[----:B------:R-:W-:Y:S01]  /*63e0*/  FADD R29, R51, -R128 ;  /* 0x80000080331d7221 */ /* 0x000fe20000000000 */
[----:B------:R-:W-:Y:S01]  /*63f0*/  FMNMX R25, R32, R25, !PT ;  /* 0x0000001920197209 */ /* 0x000fe20007800000 */
[----:B------:R-:W-:Y:S01]  /*6400*/  FMUL R40, R40, 1.4426950216293334961 ;  /* 0x3fb8aa3b28287820 */ /* 0x000fe20000400000 */
[----:B0-----:R-:W-:-:S02]  /*6410*/  FMUL R36, R79, UR12 ;  /* 0x0000000c4f247c20 */ /* 0x001fc40008400000 */
[----:B------:R0:W-:Y:S01]  /*6420*/  MUFU.EX2 R227, R39 ;  /* 0x0000002700e37308 */ /* 0x0001e20000000800 */
[----:B------:R-:W-:Y:S01]  /*6430*/  FMNMX R25, R35, R25, !PT ;  /* 0x0000001923197209 */ /* 0x000fe20007800000 */
[----:B------:R-:W-:Y:S01]  /*6440*/  FMUL R29, R29, 1.4426950216293334961 ;  /* 0x3fb8aa3b1d1d7820 */ /* 0x000fe20000400000 */
[----:B------:R-:W-:Y:S01]  /*6450*/  FSEL R36, R36, -INF , !P5 ;  /* 0xff80000024247808 */ /* 0x000fe20006800000 */
[----:B------:R-:W-:Y:S01]  /*6460*/  FMUL R44, R44, 1.4426950216293334961 ;  /* 0x3fb8aa3b2c2c7820 */ /* 0x000fe20000400000 */
[----:B0-----:R-:W-:-:S03]  /*6470*/  FMUL R39, R82, UR12 ;  /* 0x0000000c52277c20 */ /* 0x001fc60008400000 */
[----:B------:R0:W-:Y:S01]  /*6480*/  MUFU.EX2 R230, R40 ;  /* 0x0000002800e67308 */ /* 0x0001e20000000800 */
[----:B------:R-:W-:Y:S01]  /*6490*/  FMNMX R25, R36, R25, !PT ;  /* 0x0000001924197209 */ /* 0x000fe20007800000 */
[----:B------:R-:W-:Y:S01]  /*64a0*/  FMUL R43, R43, 1.4426950216293334961 ;  /* 0x3fb8aa3b2b2b7820 */ /* 0x000fe20000400000 */
[----:B------:R-:W-:Y:S01]  /*64b0*/  FSEL R39, R39, -INF , !P4 ;  /* 0xff80000027277808 */ /* 0x000fe20006000000 */
[----:B0-----:R-:W-:-:S04]  /*64c0*/  FMUL R40, R83, UR12 ;  /* 0x0000000c53287c20 */ /* 0x001fc80008400000 */
[----:B------:R0:W-:Y:S01]  /*64d0*/  MUFU.EX2 R75, R29 ;  /* 0x0000001d004b7308 */ /* 0x0001e20000000800 */
[----:B------:R-:W-:Y:S02]  /*64e0*/  FMNMX R25, R39, R25, !PT ;  /* 0x0000001927197209 */ /* 0x000fe40007800000 */
[----:B------:R-:W-:-:S05]  /*64f0*/  FSEL R40, R40, -INF , !P2 ;  /* 0xff80000028287808 */ /* 0x000fca0005000000 */
[----:B------:R1:W-:Y:S01]  /*6500*/  MUFU.EX2 R47, R44 ;  /* 0x0000002c002f7308 */ /* 0x0003e20000000800 */
[----:B0-----:R-:W-:Y:S01]  /*6510*/  FADD R29, R0, -R128 ;  /* 0x80000080001d7221 */ /* 0x001fe20000000000 */
[----:B------:R-:W-:-:S03]  /*6520*/  FMNMX R25, R40, R25, !PT ;  /* 0x0000001928197209 */ /* 0x000fc60007800000 */
[----:B------:R-:W-:Y:S01]  /*6530*/  FMUL R29, R29, 1.4426950216293334961 ;  /* 0x3fb8aa3b1d1d7820 */ /* 0x000fe20000400000 */
[----:B-1----:R-:W-:Y:S02]  /*6540*/  FMUL R44, R86, UR12 ;  /* 0x0000000c562c7c20 */ /* 0x002fe40008400000 */
[----:B------:R0:W-:Y:S01]  /*6550*/  MUFU.EX2 R228, R43 ;  /* 0x0000002b00e47308 */ /* 0x0001e20000000800 */
[----:B------:R-:W-:Y:S02]  /*6560*/  FMUL R119, R141, 1.4426950216293334961 ;  /* 0x3fb8aa3b8d777820 */ /* 0x000fe40000400000 */
[----:B------:R-:W-:Y:S01]  /*6570*/  FSEL R44, R44, -INF , !P6 ;  /* 0xff8000002c2c7808 */ /* 0x000fe20007000000 */
[----:B0-----:R-:W-:-:S04]  /*6580*/  FMUL R43, R87, UR12 ;  /* 0x0000000c572b7c20 */ /* 0x001fc80008400000 */
[----:B------:R0:W-:Y:S01]  /*6590*/  MUFU.EX2 R141, R29 ;  /* 0x0000001d008d7308 */ /* 0x0001e20000000800 */
[----:B------:R-:W-:Y:S01]  /*65a0*/  FMNMX R25, R44, R25, !PT ;  /* 0x000000192c197209 */ /* 0x000fe20007800000 */
[----:B------:R-:W-:Y:S01]  /*65b0*/  FMUL R48, R48, 1.4426950216293334961 ;  /* 0x3fb8aa3b30307820 */ /* 0x000fe20000400000 */
[----:B------:R-:W-:Y:S01]  /*65c0*/  FSEL R43, R43, -INF , !P3 ;  /* 0xff8000002b2b7808 */ /* 0x000fe20005800000 */
[----:B0-----:R-:W-:-:S03]  /*65d0*/  FADD R29, R3, -R128 ;  /* 0x80000080031d7221 */ /* 0x001fc60000000000 */
[----:B------:R-:W-:Y:S01]  /*65e0*/  FMNMX R25, R43, R25, !PT ;  /* 0x000000192b197209 */ /* 0x000fe20007800000 */
[----:B------:R-:W-:Y:S01]  /*65f0*/  MUFU.EX2 R224, R134 ;  /* 0x0000008600e07308 */ /* 0x000fe20000000800 */
[----:B------:R-:W-:-:S07]  /*6600*/  FMUL R29, R29, 1.4426950216293334961 ;  /* 0x3fb8aa3b1d1d7820 */ /* 0x000fce0000400000 */
[----:B------:R0:W-:Y:S02]  /*6610*/  MUFU.EX2 R134, R48 ;  /* 0x0000003000867308 */ /* 0x0001e40000000800 */
[----:B0-----:R-:W-:-:S06]  /*6620*/  FADD R48, R64, -R128 ;  /* 0x8000008040307221 */ /* 0x001fcc0000000000 */
[----:B------:R0:W-:Y:S02]  /*6630*/  MUFU.EX2 R64, R29 ;  /* 0x0000001d00407308 */ /* 0x0001e40000000800 */
[----:B0-----:R-:W0:Y:S02]  /*6640*/  SHFL.BFLY PT, R29, R25, 0x2, 0x1f ;  /* 0x0c401f00191d7f89 */ /* 0x001e2400000e0000 */
[----:B0-----:R-:W-:-:S05]  /*6650*/  FMNMX R29, R25, R29, !PT ;  /* 0x0000001d191d7209 */ /* 0x001fca0007800000 */
[----:B------:R-:W0:Y:S01]  /*6660*/  SHFL.BFLY PT, R25, R29, 0x1, 0x1f ;  /* 0x0c201f001d197f89 */ /* 0x000e2200000e0000 */
[----:B------:R-:W-:-:S04]  /*6670*/  FMUL R150, R150, 1.4426950216293334961 ;  /* 0x3fb8aa3b96967820 */ /* 0x000fc80000400000 */
[----:B------:R1:W-:Y:S02]  /*6680*/  MUFU.EX2 R5, R150 ;  /* 0x0000009600057308 */ /* 0x0003e40000000800 */
[----:B-1----:R-:W-:Y:S01]  /*6690*/  FMUL R150, R151, 1.4426950216293334961 ;  /* 0x3fb8aa3b97967820 */ /* 0x002fe20000400000 */
[----:B0-----:R-:W-:-:S04]  /*66a0*/  FMNMX R25, R29, R25, !PT ;  /* 0x000000191d197209 */ /* 0x001fc80007800000 */
[----:B------:R-:W-:Y:S01]  /*66b0*/  FMNMX R151, R25, R16, !PT ;  /* 0x0000001019977209 */ /* 0x000fe20007800000 */
[----:B------:R-:W-:-:S04]  /*66c0*/  FADD R25, -R128, R18 ;  /* 0x0000001280197221 */ /* 0x000fc80000000100 */
[----:B------:R-:W-:Y:S01]  /*66d0*/  FMUL R25, R25, 1.4426950216293334961 ;  /* 0x3fb8aa3b19197820 */ /* 0x000fe20000400000 */
[----:B------:R-:W-:-:S03]  /*66e0*/  FADD R88, R88, -R4 ;  /* 0x8000000458587221 */ /* 0x000fc60000000000 */
[----:B------:R0:W-:Y:S01]  /*66f0*/  MUFU.EX2 R210, R25 ;  /* 0x0000001900d27308 */ /* 0x0001e20000000800 */
[----:B------:R-:W-:Y:S01]  /*6700*/  FADD R51, R68, -R128 ;  /* 0x8000008044337221 */ /* 0x000fe20000000000 */
[----:B------:R-:W-:Y:S01]  /*6710*/  FMUL R48, R48, 1.4426950216293334961 ;  /* 0x3fb8aa3b30307820 */ /* 0x000fe20000400000 */
[----:B------:R-:W-:Y:S01]  /*6720*/  FMUL R88, R88, 1.4426950216293334961 ;  /* 0x3fb8aa3b58587820 */ /* 0x000fe20000400000 */
[----:B0-----:R-:W-:Y:S01]  /*6730*/  FADD R25, R45, -R151 ;  /* 0x800000972d197221 */ /* 0x001fe20000000000 */
[----:B------:R-:W-:-:S03]  /*6740*/  FMUL R51, R51, 1.4426950216293334961 ;  /* 0x3fb8aa3b33337820 */ /* 0x000fc60000400000 */
[----:B------:R-:W-:Y:S01]  /*6750*/  FMUL R25, R25, 1.4426950216293334961 ;  /* 0x3fb8aa3b19197820 */ /* 0x000fe20000400000 */
[----:B------:R0:W-:Y:S01]  /*6760*/  MUFU.EX2 R68, R48 ;  /* 0x0000003000447308 */ /* 0x0001e20000000800 */
[--C-:B------:R-:W-:Y:S01]  /*6770*/  FADD R104, R104, -R4.reuse ;  /* 0x8000000468687221 */ /* 0x100fe20000000000 */
[----:B------:R-:W-:Y:S01]  /*6780*/  FADD R143, R143, -R4 ;  /* 0x800000048f8f7221 */ /* 0x000fe20000000000 */
[----:B------:R-:W-:-:S05]  /*6790*/  FADD R89, R89, -R6 ;  /* 0x8000000659597221 */ /* 0x000fca0000000000 */
[----:B------:R1:W-:Y:S01]  /*67a0*/  MUFU.EX2 R79, R25 ;  /* 0x00000019004f7308 */ /* 0x0003e20000000800 */
[----:B0-----:R-:W-:Y:S01]  /*67b0*/  FADD R48, R126, -R128 ;  /* 0x800000807e307221 */ /* 0x001fe20000000000 */
[----:B------:R-:W-:Y:S01]  /*67c0*/  FMUL R104, R104, 1.4426950216293334961 ;  /* 0x3fb8aa3b68687820 */ /* 0x000fe20000400000 */
[----:B------:R-:W-:-:S05]  /*67d0*/  FADD R27, R27, -R151 ;  /* 0x800000971b1b7221 */ /* 0x000fca0000000000 */
[----:B------:R0:W-:Y:S01]  /*67e0*/  MUFU.EX2 R126, R51 ;  /* 0x00000033007e7308 */ /* 0x0001e20000000800 */
[----:B-1----:R-:W-:Y:S01]  /*67f0*/  FADD R25, R49, -R151 ;  /* 0x8000009731197221 */ /* 0x002fe20000000000 */
[----:B------:R-:W-:Y:S01]  /*6800*/  FMUL R48, R48, 1.4426950216293334961 ;  /* 0x3fb8aa3b30307820 */ /* 0x000fe20000400000 */
[----:B------:R-:W-:Y:S02]  /*6810*/  FMUL R112, R112, 1.4426950216293334961 ;  /* 0x3fb8aa3b70707820 */ /* 0x000fe40000400000 */
[----:B------:R-:W-:-:S03]  /*6820*/  FMUL R25, R25, 1.4426950216293334961 ;  /* 0x3fb8aa3b19197820 */ /* 0x000fc60000400000 */
[----:B------:R-:W1:Y:S01]  /*6830*/  MUFU.EX2 R88, R88 ;  /* 0x0000005800587308 */ /* 0x000e620000000800 */
[----:B0-----:R-:W-:Y:S01]  /*6840*/  FADD R51, R136, -R128 ;  /* 0x8000008088337221 */ /* 0x001fe20000000000 */
[----:B------:R-:W-:Y:S01]  /*6850*/  FADD R92, R92, -R6 ;  /* 0x800000065c5c7221 */ /* 0x000fe20000000000 */
[----:B--2---:R0:W-:Y:S02]  /*6860*/  STS.U16 [R9+UR20+0x4000], R125 ;  /* 0x0040007d09007988 */ /* 0x0041e40008000414 */
[----:B------:R-:W-:Y:S01]  /*6870*/  FMUL R51, R51, 1.4426950216293334961 ;  /* 0x3fb8aa3b33337820 */ /* 0x000fe20000400000 */
[--C-:B------:R-:W-:Y:S01]  /*6880*/  FADD R93, R93, -R4.reuse ;  /* 0x800000045d5d7221 */ /* 0x100fe20000000000 */
[----:B------:R-:W-:Y:S01]  /*6890*/  FMUL R89, R89, 1.4426950216293334961 ;  /* 0x3fb8aa3b59597820 */ /* 0x000fe20000400000 */
[----:B------:R2:W-:Y:S01]  /*68a0*/  MUFU.EX2 R200, R104 ;  /* 0x0000006800c87308 */ /* 0x0005e20000000800 */
[----:B------:R-:W-:Y:S01]  /*68b0*/  FMUL R27, R27, 1.4426950216293334961 ;  /* 0x3fb8aa3b1b1b7820 */ /* 0x000fe20000400000 */
[----:B------:R-:W-:Y:S01]  /*68c0*/  FMUL R93, R93, 1.4426950216293334961 ;  /* 0x3fb8aa3b5d5d7820 */ /* 0x000fe20000400000 */
[----:B------:R-:W-:-:S05]  /*68d0*/  FADD R96, R96, -R4 ;  /* 0x8000000460607221 */ /* 0x000fca0000000000 */
[----:B0-----:R0:W-:Y:S01]  /*68e0*/  MUFU.EX2 R125, R25 ;  /* 0x00000019007d7308 */ /* 0x0011e20000000800 */
[----:B--2---:R-:W-:Y:S01]  /*68f0*/  FMUL R104, R143, 1.4426950216293334961 ;  /* 0x3fb8aa3b8f687820 */ /* 0x004fe20000400000 */
[----:B------:R-:W-:Y:S01]  /*6900*/  FADD R201, R201, -R4 ;  /* 0x80000004c9c97221 */ /* 0x000fe20000000000 */
[----:B------:R-:W-:-:S05]  /*6910*/  FADD R30, R30, -R151 ;  /* 0x800000971e1e7221 */ /* 0x000fca0000000000 */
[----:B------:R2:W-:Y:S01]  /*6920*/  MUFU.EX2 R136, R48 ;  /* 0x0000003000887308 */ /* 0x0005e20000000800 */
[----:B0-----:R-:W-:Y:S01]  /*6930*/  FADD R25, R65, -R151 ;  /* 0x8000009741197221 */ /* 0x001fe20000000000 */
[----:B------:R-:W-:Y:S01]  /*6940*/  FADD R116, R116, -R4 ;  /* 0x8000000474747221 */ /* 0x000fe20000000000 */
[----:B------:R-:W-:-:S05]  /*6950*/  FADD R95, R95, -R6 ;  /* 0x800000065f5f7221 */ /* 0x000fca0000000000 */
[----:B------:R0:W4:Y:S01]  /*6960*/  MUFU.EX2 R143, R112 ;  /* 0x00000070008f7308 */ /* 0x0001220000000800 */
[----:B--2---:R-:W-:Y:S01]  /*6970*/  FADD R48, R139, -R128 ;  /* 0x800000808b307221 */ /* 0x004fe20000000000 */
[----:B------:R-:W-:Y:S01]  /*6980*/  FMUL R96, R96, 1.4426950216293334961 ;  /* 0x3fb8aa3b60607820 */ /* 0x000fe20000400000 */
[----:B------:R-:W-:-:S05]  /*6990*/  FADD R135, R135, -R6 ;  /* 0x8000000687877221 */ /* 0x000fca0000000000 */
[----:B------:R-:W-:Y:S01]  /*69a0*/  MUFU.EX2 R139, R51 ;  /* 0x00000033008b7308 */ /* 0x000fe20000000800 */
[----:B0-----:R-:W-:Y:S01]  /*69b0*/  FMUL R112, R92, 1.4426950216293334961 ;  /* 0x3fb8aa3b5c707820 */ /* 0x001fe20000400000 */
[----:B------:R-:W-:Y:S01]  /*69c0*/  FADD R92, R94, -R6 ;  /* 0x800000065e5c7221 */ /* 0x000fe20000000000 */
[----:B-----5:R0:W-:Y:S05]  /*69d0*/  STS.U16 [R9+UR20+0x4800], R209 ;  /* 0x004800d109007988 */ /* 0x0201ea0008000414 */
[----:B------:R2:W-:Y:S01]  /*69e0*/  MUFU.EX2 R51, R27 ;  /* 0x0000001b00337308 */ /* 0x0005e20000000800 */
[----:B------:R-:W-:Y:S01]  /*69f0*/  FMUL R92, R92, 1.4426950216293334961 ;  /* 0x3fb8aa3b5c5c7820 */ /* 0x000fe20000400000 */
[----:B------:R-:W-:Y:S01]  /*6a00*/  FMUL R30, R30, 1.4426950216293334961 ;  /* 0x3fb8aa3b1e1e7820 */ /* 0x000fe20000400000 */
[----:B------:R-:W-:Y:S01]  /*6a10*/  FMUL R23, R116, 1.4426950216293334961 ;  /* 0x3fb8aa3b74177820 */ /* 0x000fe20000400000 */
[----:B0-----:R-:W-:-:S04]  /*6a20*/  LOP3.LUT R209, R9, 0x20, RZ, 0x3c, !PT ;  /* 0x0000002009d17812 */ /* 0x001fc800078e3cff */
[----:B------:R-:W0:Y:S01]  /*6a30*/  MUFU.EX2 R90, R90 ;  /* 0x0000005a005a7308 */ /* 0x000e220000000800 */
[----:B--2---:R-:W-:Y:S01]  /*6a40*/  FMUL R27, R25, 1.4426950216293334961 ;  /* 0x3fb8aa3b191b7820 */ /* 0x004fe20000400000 */
[----:B------:R-:W-:-:S06]  /*6a50*/  FADD R25, R124, -R151 ;  /* 0x800000977c197221 */ /* 0x000fcc0000000000 */
[----:B------:R-:W2:Y:S01]  /*6a60*/  MUFU.EX2 R89, R89 ;  /* 0x0000005900597308 */ /* 0x000ea20000000800 */
[----:B------:R-:W-:Y:S01]  /*6a70*/  FMUL R29, R25, 1.4426950216293334961 ;  /* 0x3fb8aa3b191d7820 */ /* 0x000fe20000400000 */
[----:B-1----:R-:W-:Y:S01]  /*6a80*/  FADD R25, R88, R199 ;  /* 0x000000c758197221 */ /* 0x002fe20000000000 */
[----:B------:R-:W-:Y:S01]  /*6a90*/  FMUL R116, R135, 1.4426950216293334961 ;  /* 0x3fb8aa3b87747820 */ /* 0x000fe20000400000 */
[----:B------:R-:W-:-:S04]  /*6aa0*/  FADD R59, R59, -R128 ;  /* 0x800000803b3b7221 */ /* 0x000fc80000000000 */
[----:B------:R1:W-:Y:S01]  /*6ab0*/  MUFU.EX2 R66, R74 ;  /* 0x0000004a00427308 */ /* 0x0003e20000000800 */
[----:B------:R-:W-:Y:S01]  /*6ac0*/  FADD R135, R52, -R128 ;  /* 0x8000008034877221 */ /* 0x000fe20000000000 */
[----:B------:R-:W-:Y:S01]  /*6ad0*/  STS.U16 [R9+UR20+0x4400], R137 ;  /* 0x0044008909007988 */ /* 0x000fe20008000414 */
[----:B------:R-:W-:-:S05]  /*6ae0*/  FADD R33, R33, -R151 ;  /* 0x8000009721217221 */ /* 0x000fca0000000000 */
[----:B------:R-:W5:Y:S01]  /*6af0*/  MUFU.EX2 R93, R93 ;  /* 0x0000005d005d7308 */ /* 0x000f620000000800 */
[----:B-1----:R-:W-:Y:S01]  /*6b00*/  FMUL R74, R201, 1.4426950216293334961 ;  /* 0x3fb8aa3bc94a7820 */ /* 0x002fe20000400000 */
[----:B------:R-:W-:Y:S01]  /*6b10*/  FMUL R201, R95, 1.4426950216293334961 ;  /* 0x3fb8aa3b5fc97820 */ /* 0x000fe20000400000 */
[----:B------:R-:W-:Y:S01]  /*6b20*/  FADD R95, R98, -R6 ;  /* 0x80000006625f7221 */ /* 0x000fe20000000000 */
[----:B---3--:R-:W-:Y:S04]  /*6b30*/  STS.U16 [R9+UR20+0x4c00], R231 ;  /* 0x004c00e709007988 */ /* 0x008fe80008000414 */
[----:B------:R-:W-:Y:S01]  /*6b40*/  MUFU.EX2 R94, R112 ;  /* 0x00000070005e7308 */ /* 0x000fe20000000800 */
[----:B------:R-:W-:Y:S01]  /*6b50*/  STS.U16 [R209+UR20+0x4100], R127 ;  /* 0x0041007fd1007988 */ /* 0x000fe20008000414 */
[----:B------:R-:W-:Y:S01]  /*6b60*/  FMUL R95, R95, 1.4426950216293334961 ;  /* 0x3fb8aa3b5f5f7820 */ /* 0x000fe20000400000 */
[----:B------:R-:W-:Y:S01]  /*6b70*/  FADD R56, R56, -R128 ;  /* 0x8000008038387221 */ /* 0x000fe20000000000 */
[----:B------:R-:W-:Y:S01]  /*6b80*/  FMUL R59, R59, 1.4426950216293334961 ;  /* 0x3fb8aa3b3b3b7820 */ /* 0x000fe20000400000 */
[----:B------:R-:W-:Y:S01]  /*6b90*/  STS.U16 [R209+UR20+0x4500], R140 ;  /* 0x0045008cd1007988 */ /* 0x000fe20008000414 */
[----:B------:R-:W-:-:S02]  /*6ba0*/  FADD R26, R26, -R151 ;  /* 0x800000971a1a7221 */ /* 0x000fc40000000000 */
[----:B------:R-:W1:Y:S01]  /*6bb0*/  MUFU.EX2 R96, R96 ;  /* 0x0000006000607308 */ /* 0x000e620000000800 */
[----:B----4-:R-:W-:Y:S01]  /*6bc0*/  STS.U16 [R209+UR20+0x4900], R211 ;  /* 0x004900d3d1007988 */ /* 0x010fe20008000414 */
[----:B------:R-:W-:Y:S01]  /*6bd0*/  FADD R120, R120, -R4 ;  /* 0x8000000478787221 */ /* 0x000fe20000000000 */
[----:B------:R-:W-:Y:S01]  /*6be0*/  FMUL R48, R48, 1.4426950216293334961 ;  /* 0x3fb8aa3b30307820 */ /* 0x000fe20000400000 */
[----:B------:R-:W-:Y:S01]  /*6bf0*/  FMUL R33, R33, 1.4426950216293334961 ;  /* 0x3fb8aa3b21217820 */ /* 0x000fe20000400000 */
[----:B------:R-:W-:Y:S03]  /*6c00*/  STS.U16 [R209+UR20+0x4d00], R234 ;  /* 0x004d00ead1007988 */ /* 0x000fe60008000414 */
[----:B------:R-:W3:Y:S01]  /*6c10*/  MUFU.EX2 R92, R92 ;  /* 0x0000005c005c7308 */ /* 0x000ee20000000800 */
[----:B------:R-:W-:Y:S01]  /*6c20*/  FADD R37, R37, -R151 ;  /* 0x8000009725257221 */ /* 0x000fe20000000000 */
[----:B------:R4:W-:Y:S06]  /*6c30*/  STS.U16 [R252+UR20+0x4e00], R28 ;  /* 0x004e001cfc007988 */ /* 0x0009ec0008000414 */
[----:B------:R0:W-:Y:S01]  /*6c40*/  MUFU.EX2 R52, R30 ;  /* 0x0000001e00347308 */ /* 0x0001e20000000800 */
[----:B------:R-:W-:Y:S01]  /*6c50*/  FADD R102, R102, -R6 ;  /* 0x8000000666667221 */ /* 0x000fe20000000000 */
[----:B------:R-:W-:Y:S01]  /*6c60*/  FMUL R56, R56, 1.4426950216293334961 ;  /* 0x3fb8aa3b38387820 */ /* 0x000fe20000400000 */
[----:B------:R-:W-:Y:S01]  /*6c70*/  FADD R77, R77, -R128 ;  /* 0x800000804d4d7221 */ /* 0x000fe20000000000 */
[----:B----4-:R-:W-:Y:S01]  /*6c80*/  FADD R28, R143, R144 ;  /* 0x000000908f1c7221 */ /* 0x010fe20000000000 */
[----:B0-----:R-:W-:-:S03]  /*6c90*/  FADD R30, R198, R25 ;  /* 0x00000019c61e7221 */ /* 0x001fc60000000000 */
[----:B------:R-:W-:Y:S01]  /*6ca0*/  MUFU.EX2 R204, R204 ;  /* 0x000000cc00cc7308 */ /* 0x000fe20000000800 */
[----:B------:R-:W-:Y:S01]  /*6cb0*/  FMUL R26, R26, 1.4426950216293334961 ;  /* 0x3fb8aa3b1a1a7820 */ /* 0x000fe20000400000 */
[----:B------:R-:W-:Y:S01]  /*6cc0*/  FMUL R71, R120, 1.4426950216293334961 ;  /* 0x3fb8aa3b78477820 */ /* 0x000fe20000400000 */
[--C-:B------:R-:W-:Y:S01]  /*6cd0*/  FADD R111, R111, -R6.reuse ;  /* 0x800000066f6f7221 */ /* 0x100fe20000000000 */
[----:B------:R-:W-:-:S04]  /*6ce0*/  FADD R120, R142, -R6 ;  /* 0x800000068e787221 */ /* 0x000fc80000000000 */
[----:B------:R-:W0:Y:S01]  /*6cf0*/  MUFU.EX2 R201, R201 ;  /* 0x000000c900c97308 */ /* 0x000e220000000800 */
[----:B------:R-:W-:Y:S01]  /*6d00*/  FADD R34, R34, -R151 ;  /* 0x8000009722227221 */ /* 0x000fe20000000000 */
[----:B------:R-:W-:Y:S01]  /*6d10*/  FMUL R37, R37, 1.4426950216293334961 ;  /* 0x3fb8aa3b25257820 */ /* 0x000fe20000400000 */
[----:B------:R-:W-:-:S05]  /*6d20*/  FADD R122, R122, -R6 ;  /* 0x800000067a7a7221 */ /* 0x000fca0000000000 */
[----:B------:R4:W-:Y:S01]  /*6d30*/  MUFU.EX2 R124, R27 ;  /* 0x0000001b007c7308 */ /* 0x0009e20000000800 */
[----:B------:R-:W-:Y:S01]  /*6d40*/  FMUL R98, R102, 1.4426950216293334961 ;  /* 0x3fb8aa3b66627820 */ /* 0x000fe20000400000 */
[----:B------:R-:W-:Y:S01]  /*6d50*/  FMUL R77, R77, 1.4426950216293334961 ;  /* 0x3fb8aa3b4d4d7820 */ /* 0x000fe20000400000 */
[----:B----4-:R-:W-:-:S05]  /*6d60*/  FADD R27, R91, R30 ;  /* 0x0000001e5b1b7221 */ /* 0x010fca0000000000 */
[----:B------:R-:W-:Y:S01]  /*6d70*/  MUFU.EX2 R3, R59 ;  /* 0x0000003b00037308 */ /* 0x000fe20000000800 */
[----:B------:R-:W-:Y:S01]  /*6d80*/  FADD R30, R90, R27 ;  /* 0x0000001b5a1e7221 */ /* 0x000fe20000000000 */
[----:B------:R-:W-:-:S06]  /*6d90*/  FMUL R102, R111, 1.4426950216293334961 ;  /* 0x3fb8aa3b6f667820 */ /* 0x000fcc0000400000 */
[----:B------:R-:W-:Y:S01]  /*6da0*/  MUFU.EX2 R97, R97 ;  /* 0x0000006100617308 */ /* 0x000fe20000000800 */
[----:B------:R-:W-:Y:S01]  /*6db0*/  FMUL R34, R34, 1.4426950216293334961 ;  /* 0x3fb8aa3b22227820 */ /* 0x000fe20000400000 */
[----:B------:R-:W-:Y:S01]  /*6dc0*/  FADD R38, R38, -R151 ;  /* 0x8000009726267221 */ /* 0x000fe20000000000 */
[----:B------:R-:W-:-:S05]  /*6dd0*/  FADD R121, R121, -R4 ;  /* 0x8000000479797221 */ /* 0x000fca0000000000 */
[----:B------:R-:W4:Y:S01]  /*6de0*/  MUFU.EX2 R95, R95 ;  /* 0x0000005f005f7308 */ /* 0x000f220000000800 */
[----:B------:R-:W-:Y:S01]  /*6df0*/  FMUL R111, R122, 1.4426950216293334961 ;  /* 0x3fb8aa3b7a6f7820 */ /* 0x000fe20000400000 */
[----:B------:R-:W-:-:S06]  /*6e00*/  FADD R145, R145, -R6 ;  /* 0x8000000691917221 */ /* 0x000fcc0000000000 */
[----:B------:R2:W-:Y:S01]  /*6e10*/  MUFU.EX2 R59, R33 ;  /* 0x00000021003b7308 */ /* 0x0005e20000000800 */
[----:B------:R-:W-:Y:S01]  /*6e20*/  FADD R122, R146, -R6 ;  /* 0x80000006927a7221 */ /* 0x000fe20000000000 */
[----:B------:R-:W-:-:S06]  /*6e30*/  FMUL R63, R63, 1.4426950216293334961 ;  /* 0x3fb8aa3b3f3f7820 */ /* 0x000fcc0000400000 */
[----:B------:R-:W-:Y:S01]  /*6e40*/  MUFU.EX2 R142, R48 ;  /* 0x00000030008e7308 */ /* 0x000fe20000000800 */
[----:B--2---:R-:W-:Y:S01]  /*6e50*/  FADD R33, R89, R28 ;  /* 0x0000001c59217221 */ /* 0x004fe20000000000 */
[----:B------:R-:W-:-:S06]  /*6e60*/  FMUL R38, R38, 1.4426950216293334961 ;  /* 0x3fb8aa3b26267820 */ /* 0x000fcc0000400000 */
[----:B------:R2:W-:Y:S01]  /*6e70*/  MUFU.EX2 R48, R26 ;  /* 0x0000001a00307308 */ /* 0x0005e20000000800 */
[----:B------:R-:W-:-:S07]  /*6e80*/  FMUL R15, R121, 1.4426950216293334961 ;  /* 0x3fb8aa3b790f7820 */ /* 0x000fce0000400000 */
[----:B------:R-:W-:Y:S01]  /*6e90*/  MUFU.EX2 R0, R56 ;  /* 0x0000003800007308 */ /* 0x000fe20000000800 */
[----:B--2---:R-:W-:Y:S01]  /*6ea0*/  FADD R26, R69, -R151 ;  /* 0x80000097451a7221 */ /* 0x004fe20000000000 */
[----:B------:R-:W-:-:S06]  /*6eb0*/  FMUL R121, R145, 1.4426950216293334961 ;  /* 0x3fb8aa3b91797820 */ /* 0x000fcc0000400000 */
[----:B------:R5:W-:Y:S01]  /*6ec0*/  MUFU.EX2 R56, R37 ;  /* 0x0000002500387308 */ /* 0x000be20000000800 */
[----:B------:R-:W-:-:S07]  /*6ed0*/  FADD R145, R76, -R128 ;  /* 0x800000804c917221 */ /* 0x000fce0000000000 */
[----:B------:R2:W-:Y:S01]  /*6ee0*/  MUFU.EX2 R69, R29 ;  /* 0x0000001d00457308 */ /* 0x0005e20000000800 */
[----:B-----5:R-:W-:Y:S01]  /*6ef0*/  FADD R37, R93, R30 ;  /* 0x0000001e5d257221 */ /* 0x020fe20000000000 */
[----:B------:R-:W-:-:S03]  /*6f00*/  FADD R28, R130, -R151 ;  /* 0x80000097821c7221 */ /* 0x000fc60000000000 */
[----:B-1----:R-:W-:Y:S01]  /*6f10*/  FADD R37, R96, R37 ;  /* 0x0000002560257221 */ /* 0x002fe20000000000 */
[----:B--2---:R-:W-:Y:S02]  /*6f20*/  FADD R29, R94, R33 ;  /* 0x000000215e1d7221 */ /* 0x004fe40000000000 */
[----:B------:R-:W-:Y:S01]  /*6f30*/  MUFU.EX2 R146, R77 ;  /* 0x0000004d00927308 */ /* 0x000fe20000000800 */
[----:B------:R-:W-:-:S07]  /*6f40*/  FADD R31, R31, -R151 ;  /* 0x800000971f1f7221 */ /* 0x000fce0000000000 */
[----:B------:R-:W1:Y:S08]  /*6f50*/  MUFU.EX2 R98, R98 ;  /* 0x0000006200627308 */ /* 0x000e700000000800 */
[----:B------:R3:W-:Y:S01]  /*6f60*/  MUFU.EX2 R77, R34 ;  /* 0x00000022004d7308 */ /* 0x0007e20000000800 */
[----:B------:R-:W-:Y:S01]  /*6f70*/  FMUL R33, R28, 1.4426950216293334961 ;  /* 0x3fb8aa3b1c217820 */ /* 0x000fe20000400000 */
[----:B---3--:R-:W-:-:S06]  /*6f80*/  FADD R34, R92, R29 ;  /* 0x0000001d5c227221 */ /* 0x008fcc0000000000 */
[----:B------:R2:W-:Y:S01]  /*6f90*/  MUFU.EX2 R76, R38 ;  /* 0x00000026004c7308 */ /* 0x0005e20000000800 */
[----:B0-----:R-:W-:Y:S01]  /*6fa0*/  FADD R34, R201, R34 ;  /* 0x00000022c9227221 */ /* 0x001fe20000000000 */
[----:B------:R-:W-:-:S06]  /*6fb0*/  FMUL R225, R225, 1.4426950216293334961 ;  /* 0x3fb8aa3be1e17820 */ /* 0x000fcc0000400000 */
[----:B------:R-:W-:Y:S01]  /*6fc0*/  MUFU.EX2 R62, R62 ;  /* 0x0000003e003e7308 */ /* 0x000fe20000000800 */
[----:B--2---:R-:W-:Y:S01]  /*6fd0*/  FADD R38, R204, R37 ;  /* 0x00000025cc267221 */ /* 0x004fe20000000000 */
[----:B----4-:R-:W-:Y:S01]  /*6fe0*/  FADD R34, R95, R34 ;  /* 0x000000225f227221 */ /* 0x010fe20000000000 */
[----:B------:R-:W-:-:S05]  /*6ff0*/  FMUL R31, R31, 1.4426950216293334961 ;  /* 0x3fb8aa3b1f1f7820 */ /* 0x000fca0000400000 */
[----:B------:R-:W-:Y:S01]  /*7000*/  MUFU.EX2 R63, R63 ;  /* 0x0000003f003f7308 */ /* 0x000fe20000000800 */
[----:B------:R-:W-:Y:S01]  /*7010*/  FADD R38, R97, R38 ;  /* 0x0000002661267221 */ /* 0x000fe20000000000 */
[----:B------:R-:W-:Y:S01]  /*7020*/  FADD R30, R131, -R151 ;  /* 0x80000097831e7221 */ /* 0x000fe20000000000 */
[----:B------:R-:W-:-:S05]  /*7030*/  FADD R117, R138, -R6 ;  /* 0x800000068a757221 */ /* 0x000fca0000000000 */
[----:B------:R-:W0:Y:S01]  /*7040*/  MUFU.EX2 R99, R99 ;  /* 0x0000006300637308 */ /* 0x000e220000000800 */
[----:B------:R-:W-:Y:S01]  /*7050*/  FADD R138, R55, -R128 ;  /* 0x80000080378a7221 */ /* 0x000fe20000000000 */
[----:B------:R-:W-:Y:S01]  /*7060*/  FADD R37, R203, R38 ;  /* 0x00000026cb257221 */ /* 0x000fe20000000000 */
[----:B------:R-:W-:-:S05]  /*7070*/  FMUL R233, R233, 1.4426950216293334961 ;  /* 0x3fb8aa3be9e97820 */ /* 0x000fca0000400000 */
[----:B------:R2:W-:Y:S01]  /*7080*/  MUFU.EX2 R131, R33 ;  /* 0x0000002100837308 */ /* 0x0005e20000000800 */
[----:B------:R-:W-:Y:S01]  /*7090*/  FADD R37, R200, R37 ;  /* 0x00000025c8257221 */ /* 0x000fe20000000000 */
[----:B------:R-:W-:-:S06]  /*70a0*/  FADD R35, R35, -R151 ;  /* 0x8000009723237221 */ /* 0x000fcc0000000000 */
[----:B------:R3:W4:Y:S01]  /*70b0*/  MUFU.EX2 R55, R31 ;  /* 0x0000001f00377308 */ /* 0x0007220000000800 */
[----:B--2---:R-:W-:-:S04]  /*70c0*/  FADD R33, R205, R34 ;  /* 0x00000022cd217221 */ /* 0x004fc80000000000 */
[----:B-1----:R-:W-:-:S03]  /*70d0*/  FADD R34, R98, R33 ;  /* 0x0000002162227221 */ /* 0x002fc60000000000 */
[----:B------:R-:W1:Y:S01]  /*70e0*/  MUFU.EX2 R225, R225 ;  /* 0x000000e100e17308 */ /* 0x000e620000000800 */
[----:B---3--:R-:W-:Y:S01]  /*70f0*/  FMUL R31, R26, 1.4426950216293334961 ;  /* 0x3fb8aa3b1a1f7820 */ /* 0x008fe20000400000 */
[----:B------:R-:W-:Y:S01]  /*7100*/  FMUL R226, R226, 1.4426950216293334961 ;  /* 0x3fb8aa3be2e27820 */ /* 0x000fe20000400000 */
[----:B------:R-:W-:Y:S01]  /*7110*/  FADD R38, R207, R34 ;  /* 0x00000022cf267221 */ /* 0x000fe20000000000 */
[----:B------:R-:W-:-:S04]  /*7120*/  FADD R42, R42, -R151 ;  /* 0x800000972a2a7221 */ /* 0x000fc80000000000 */
[----:B------:R2:W-:Y:S01]  /*7130*/  MUFU.EX2 R130, R31 ;  /* 0x0000001f00827308 */ /* 0x0005e20000000800 */
[----:B------:R-:W-:Y:S01]  /*7140*/  FADD R41, R41, -R151 ;  /* 0x8000009729297221 */ /* 0x000fe20000000000 */
[----:B------:R-:W-:Y:S01]  /*7150*/  F2FP.BF16.F32.PACK_AB R25, R144, R143 ;  /* 0x0000008f9019723e */ /* 0x000fe200000010ff */
[----:B------:R-:W-:Y:S01]  /*7160*/  FMUL R144, R35, 1.4426950216293334961 ;  /* 0x3fb8aa3b23907820 */ /* 0x000fe20000400000 */
[----:B0-----:R-:W-:Y:S01]  /*7170*/  FADD R35, R99, R38 ;  /* 0x0000002663237221 */ /* 0x001fe20000000000 */
[----:B--2---:R-:W-:Y:S01]  /*7180*/  F2FP.BF16.F32.PACK_AB R31, R205, R95 ;  /* 0x0000005fcd1f723e */ /* 0x004fe200000010ff */
[----:B------:R-:W-:Y:S01]  /*7190*/  FADD R205, R202, R37 ;  /* 0x00000025cacd7221 */ /* 0x000fe20000000000 */
[----:B------:R-:W-:Y:S01]  /*71a0*/  FADD R37, R62, R63 ;  /* 0x0000003f3e257221 */ /* 0x000fe20000000000 */
[----:B------:R-:W0:Y:S01]  /*71b0*/  MUFU.EX2 R233, R233 ;  /* 0x000000e900e97308 */ /* 0x000e220000000800 */
[----:B------:R-:W-:Y:S01]  /*71c0*/  FMUL R42, R42, 1.4426950216293334961 ;  /* 0x3fb8aa3b2a2a7820 */ /* 0x000fe20000400000 */
[----:B------:R-:W-:Y:S01]  /*71d0*/  FMUL R41, R41, 1.4426950216293334961 ;  /* 0x3fb8aa3b29297820 */ /* 0x000fe20000400000 */
[----:B------:R-:W-:Y:S01]  /*71e0*/  FADD R38, R224, R37 ;  /* 0x00000025e0267221 */ /* 0x000fe20000000000 */
[----:B------:R-:W-:Y:S01]  /*71f0*/  FADD R46, R46, -R151 ;  /* 0x800000972e2e7221 */ /* 0x000fe20000000000 */
[----:B------:R-:W-:-:S03]  /*7200*/  FADD R37, R48, R51 ;  /* 0x0000003330257221 */ /* 0x000fc60000000000 */
[----:B------:R-:W2:Y:S01]  /*7210*/  MUFU.EX2 R226, R226 ;  /* 0x000000e200e27308 */ /* 0x000ea20000000800 */
[----:B------:R-:W-:Y:S01]  /*7220*/  FMUL R46, R46, 1.4426950216293334961 ;  /* 0x3fb8aa3b2e2e7820 */ /* 0x000fe20000400000 */
[----:B------:R-:W-:Y:S01]  /*7230*/  FADD R107, R107, -R6 ;  /* 0x800000066b6b7221 */ /* 0x000fe20000000000 */
[----:B------:R-:W-:-:S05]  /*7240*/  FADD R148, R148, -R4 ;  /* 0x8000000494947221 */ /* 0x000fca0000000000 */
[----:B------:R3:W-:Y:S01]  /*7250*/  MUFU.EX2 R45, R42 ;  /* 0x0000002a002d7308 */ /* 0x0007e20000000800 */
[----:B------:R-:W-:Y:S01]  /*7260*/  FMUL R107, R107, 1.4426950216293334961 ;  /* 0x3fb8aa3b6b6b7820 */ /* 0x000fe20000400000 */
[----:B------:R-:W-:Y:S06]  /*7270*/  STS.U16 [R252+UR20+0x4200], R132 ;  /* 0x00420084fc007988 */ /* 0x000fec0008000414 */
[----:B------:R1:W-:Y:S01]  /*7280*/  MUFU.EX2 R78, R41 ;  /* 0x00000029004e7308 */ /* 0x0003e20000000800 */
[----:B---3--:R-:W-:Y:S01]  /*7290*/  FADD R42, R52, R37 ;  /* 0x00000025342a7221 */ /* 0x008fe20000000000 */
[----:B------:R-:W-:Y:S03]  /*72a0*/  STS.U16 [R252+UR20+0x4600], R147 ;  /* 0x00460093fc007988 */ /* 0x000fe60008000414 */
[----:B----4-:R-:W-:Y:S01]  /*72b0*/  FADD R42, R55, R42 ;  /* 0x0000002a372a7221 */ /* 0x010fe20000000000 */
[----:B-1----:R-:W-:-:S02]  /*72c0*/  FADD R41, R225, R38 ;  /* 0x00000026e1297221 */ /* 0x002fc40000000000 */
[----:B------:R1:W-:Y:S01]  /*72d0*/  MUFU.EX2 R49, R46 ;  /* 0x0000002e00317308 */ /* 0x0003e20000000800 */
[----:B------:R-:W-:Y:S01]  /*72e0*/  STS.U16 [R252+UR20+0x4a00], R212 ;  /* 0x004a00d4fc007988 */ /* 0x000fe20008000414 */
[----:B------:R-:W-:Y:S01]  /*72f0*/  FMUL R109, R148, 1.4426950216293334961 ;  /* 0x3fb8aa3b946d7820 */ /* 0x000fe20000400000 */
[----:B------:R-:W-:Y:S02]  /*7300*/  FADD R42, R59, R42 ;  /* 0x0000002a3b2a7221 */ /* 0x000fe40000000000 */
[----:B------:R-:W-:Y:S01]  /*7310*/  STS.U16 [R235+UR20+0x4300], R133 ;  /* 0x00430085eb007988 */ /* 0x000fe20008000414 */
[----:B-1----:R-:W-:-:S03]  /*7320*/  FADD R46, R232, R41 ;  /* 0x00000029e82e7221 */ /* 0x002fc60000000000 */
[----:B------:R-:W-:Y:S01]  /*7330*/  STS.U16 [R235+UR20+0x4700], R208 ;  /* 0x004700d0eb007988 */ /* 0x000fe20008000414 */
[----:B------:R-:W1:Y:S03]  /*7340*/  MUFU.EX2 R148, R107 ;  /* 0x0000006b00947308 */ /* 0x000e660000000800 */
[----:B------:R-:W-:Y:S01]  /*7350*/  STS.U16 [R235+UR20+0x4b00], R213 ;  /* 0x004b00d5eb007988 */ /* 0x000fe20008000414 */
[----:B0-----:R-:W-:-:S03]  /*7360*/  FADD R41, R233, R46 ;  /* 0x0000002ee9297221 */ /* 0x001fc60000000000 */
[----:B------:R0:W-:Y:S01]  /*7370*/  STS.U16 [R235+UR20+0x4f00], R24 ;  /* 0x004f0018eb007988 */ /* 0x0001e20008000414 */
[----:B------:R3:W-:Y:S06]  /*7380*/  MEMBAR.ALL.CTA ;  /* 0x0000000000007992 */ /* 0x0007ec0000008000 */
[----:B---3--:R-:W3:Y:S01]  /*7390*/  FENCE.VIEW.ASYNC.S ;  /* 0x00000000000073c6 */ /* 0x008ee20000000000 */
[----:B------:R-:W-:Y:S01]  /*73a0*/  F2FP.BF16.F32.PACK_AB R37, R51, R48 ;  /* 0x000000303325723e */ /* 0x000fe200000010ff */
[----:B------:R-:W-:Y:S01]  /*73b0*/  FADD R53, R53, -R151 ;  /* 0x8000009735357221 */ /* 0x000fe20000000000 */
[----:B------:R-:W-:Y:S01]  /*73c0*/  FADD R51, R77, R42 ;  /* 0x0000002a4d337221 */ /* 0x000fe20000000000 */
[----:B--2---:R-:W-:-:S02]  /*73d0*/  FADD R42, R226, R41 ;  /* 0x00000029e22a7221 */ /* 0x004fc40000000000 */
[----:B------:R-:W-:Y:S02]  /*73e0*/  FMUL R53, R53, 1.4426950216293334961 ;  /* 0x3fb8aa3b35357820 */ /* 0x000fe40000400000 */
[----:B------:R-:W-:Y:S01]  /*73f0*/  FADD R46, R229, R42 ;  /* 0x0000002ae52e7221 */ /* 0x000fe20000000000 */
[--C-:B------:R-:W-:Y:S01]  /*7400*/  FADD R39, R39, -R151.reuse ;  /* 0x8000009727277221 */ /* 0x100fe20000000000 */
[----:B------:R2:W-:Y:S01]  /*7410*/  MUFU.EX2 R137, R53 ;  /* 0x0000003500897308 */ /* 0x0005e20000000800 */
[--C-:B------:R-:W-:Y:S01]  /*7420*/  FADD R44, R44, -R151.reuse ;  /* 0x800000972c2c7221 */ /* 0x100fe20000000000 */
[----:B0-----:R-:W-:Y:S01]  /*7430*/  F2FP.BF16.F32.PACK_AB R24, R199, R88 ;  /* 0x00000058c718723e */ /* 0x001fe200000010ff */
[--C-:B------:R-:W-:Y:S01]  /*7440*/  FADD R118, R118, -R6.reuse ;  /* 0x8000000676767221 */ /* 0x100fe20000000000 */
[--C-:B------:R-:W-:Y:S01]  /*7450*/  FADD R123, R123, -R6.reuse ;  /* 0x800000067b7b7221 */ /* 0x100fe20000000000 */
[----:B------:R-:W-:Y:S01]  /*7460*/  FMUL R199, R39, 1.4426950216293334961 ;  /* 0x3fb8aa3b27c77820 */ /* 0x000fe20000400000 */
[----:B------:R-:W-:Y:S01]  /*7470*/  FADD R206, R206, -R6 ;  /* 0x80000006cece7221 */ /* 0x000fe20000000000 */
[----:B--2---:R-:W-:Y:S01]  /*7480*/  FADD R53, R227, R46 ;  /* 0x0000002ee3357221 */ /* 0x004fe20000000000 */
[----:B------:R-:W-:Y:S01]  /*7490*/  FADD R46, -R151, R16 ;  /* 0x00000010972e7221 */ /* 0x000fe20000000100 */
[----:B------:R-:W-:Y:S01]  /*74a0*/  FADD R149, R149, -R6 ;  /* 0x8000000695957221 */ /* 0x000fe20000000000 */
[----:B------:R-:W-:Y:S01]  /*74b0*/  F2FP.BF16.F32.PACK_AB R29, R201, R92 ;  /* 0x0000005cc91d723e */ /* 0x000fe200000010ff */
[----:B------:R-:W-:Y:S01]  /*74c0*/  FMUL R133, R30, 1.4426950216293334961 ;  /* 0x3fb8aa3b1e857820 */ /* 0x000fe20000400000 */
[--C-:B------:R-:W-:Y:S01]  /*74d0*/  FADD R32, R32, -R151.reuse ;  /* 0x8000009720207221 */ /* 0x100fe20000000000 */
[--C-:B------:R-:W-:Y:S01]  /*74e0*/  FADD R36, R36, -R151.reuse ;  /* 0x8000009724247221 */ /* 0x100fe20000000000 */
[--C-:B------:R-:W-:Y:S01]  /*74f0*/  FADD R39, R40, -R151.reuse ;  /* 0x8000009728277221 */ /* 0x100fe20000000000 */
[----:B------:R-:W-:Y:S01]  /*7500*/  F2FP.BF16.F32.PACK_AB R26, R91, R198 ;  /* 0x000000c65b1a723e */ /* 0x000fe200000010ff */
[----:B------:R-:W-:Y:S01]  /*7510*/  FMUL R201, R44, 1.4426950216293334961 ;  /* 0x3fb8aa3b2cc97820 */ /* 0x000fe20000400000 */
[----:B------:R-:W-:Y:S01]  /*7520*/  F2FP.BF16.F32.PACK_AB R30, R204, R96 ;  /* 0x00000060cc1e723e */ /* 0x000fe200000010ff */
[----:B------:R-:W-:Y:S01]  /*7530*/  FMUL R129, R129, 1.4426950216293334961 ;  /* 0x3fb8aa3b81817820 */ /* 0x000fe20000400000 */
[--C-:B------:R-:W-:Y:S01]  /*7540*/  FADD R81, R81, -R128.reuse ;  /* 0x8000008051517221 */ /* 0x100fe20000000000 */
[--C-:B------:R-:W-:Y:S01]  /*7550*/  FADD R84, R84, -R128.reuse ;  /* 0x8000008054547221 */ /* 0x100fe20000000000 */
[----:B------:R-:W-:Y:S01]  /*7560*/  FADD R85, R85, -R128 ;  /* 0x8000008055557221 */ /* 0x000fe20000000000 */
[--C-:B------:R-:W-:Y:S01]  /*7570*/  FADD R50, R50, -R151.reuse ;  /* 0x8000009732327221 */ /* 0x100fe20000000000 */
[--C-:B------:R-:W-:Y:S01]  /*7580*/  FADD R54, R54, -R151.reuse ;  /* 0x8000009736367221 */ /* 0x100fe20000000000 */
[--C-:B------:R-:W-:Y:S01]  /*7590*/  FADD R57, R57, -R151.reuse ;  /* 0x8000009739397221 */ /* 0x100fe20000000000 */
[--C-:B------:R-:W-:Y:S01]  /*75a0*/  FADD R58, R58, -R151.reuse ;  /* 0x800000973a3a7221 */ /* 0x100fe20000000000 */
[--C-:B------:R-:W-:Y:S01]  /*75b0*/  FADD R60, R60, -R151.reuse ;  /* 0x800000973c3c7221 */ /* 0x100fe20000000000 */
[----:B------:R-:W-:Y:S01]  /*75c0*/  FADD R61, R61, -R151 ;  /* 0x800000973d3d7221 */ /* 0x000fe20000000000 */
[----:B-1----:R-:W-:Y:S01]  /*75d0*/  FADD R198, R148, R35 ;  /* 0x0000002394c67221 */ /* 0x002fe20000000000 */
[----:B------:R-:W-:Y:S01]  /*75e0*/  FADD R44, R43, -R151 ;  /* 0x800000972b2c7221 */ /* 0x000fe20000000000 */
[----:B------:R-:W-:Y:S01]  /*75f0*/  FMUL R204, R46, 1.4426950216293334961 ;  /* 0x3fb8aa3b2ecc7820 */ /* 0x000fe20000400000 */
[----:B------:R-:W-:Y:S01]  /*7600*/  FMUL R107, R118, 1.4426950216293334961 ;  /* 0x3fb8aa3b766b7820 */ /* 0x000fe20000400000 */
[----:B------:R-:W-:Y:S01]  /*7610*/  FMUL R112, R123, 1.4426950216293334961 ;  /* 0x3fb8aa3b7b707820 */ /* 0x000fe20000400000 */
[----:B------:R-:W-:Y:S01]  /*7620*/  F2FP.BF16.F32.PACK_AB R34, R202, R200 ;  /* 0x000000c8ca22723e */ /* 0x000fe200000010ff */
[----:B------:R-:W-:Y:S01]  /*7630*/  FMUL R114, R114, 1.4426950216293334961 ;  /* 0x3fb8aa3b72727820 */ /* 0x000fe20000400000 */
[----:B------:R-:W-:Y:S01]  /*7640*/  F2FP.BF16.F32.PACK_AB R35, R148, R99 ;  /* 0x000000639423723e */ /* 0x000fe200000010ff */
[----:B------:R-:W-:Y:S01]  /*7650*/  FMUL R115, R115, 1.4426950216293334961 ;  /* 0x3fb8aa3b73737820 */ /* 0x000fe20000400000 */
        /* <DEDUP_REMOVED lines=20> */
[----:B------:R-:W-:Y:S01]  /*77a0*/  FADD R51, R56, R51 ;  /* 0x0000003338337221 */ /* 0x000fe20000000000 */
[----:B------:R-:W-:Y:S01]  /*77b0*/  FMUL R48, R44, 1.4426950216293334961 ;  /* 0x3fb8aa3b2c307820 */ /* 0x000fe20000400000 */
[----:B------:R-:W0:Y:S02]  /*77c0*/  MUFU.EX2 R129, R129 ;  /* 0x0000008100817308 */ /* 0x000e240000000800 */
[----:B------:R-:W-:-:S06]  /*77d0*/  FADD R51, R76, R51 ;  /* 0x000000334c337221 */ /* 0x000fcc0000000000 */
[----:B------:R-:W1:Y:S08]  /*77e0*/  MUFU.EX2 R204, R204 ;  /* 0x000000cc00cc7308 */ /* 0x000e700000000800 */
[----:B------:R-:W2:Y:S08]  /*77f0*/  MUFU.EX2 R80, R80 ;  /* 0x0000005000507308 */ /* 0x000eb00000000800 */
[----:B------:R-:W4:Y:S01]  /*7800*/  MUFU.EX2 R17, R17 ;  /* 0x0000001100117308 */ /* 0x000f220000000800 */
[----:B------:R-:W-:-:S07]  /*7810*/  FADD R53, R230, R53 ;  /* 0x00000035e6357221 */ /* 0x000fce0000000000 */
[----:B------:R-:W-:Y:S08]  /*7820*/  MUFU.EX2 R19, R19 ;  /* 0x0000001300137308 */ /* 0x000ff00000000800 */
        /* <DEDUP_REMOVED lines=14> */
[----:B------:R-:W5:Y:S08]  /*7910*/  MUFU.EX2 R102, R102 ;  /* 0x0000006600667308 */ /* 0x000f700000000800 */
[----:B------:R-:W-:Y:S08]  /*7920*/  MUFU.EX2 R103, R103 ;  /* 0x0000006700677308 */ /* 0x000ff00000000800 */
[----:B------:R-:W3:Y:S08]  /*7930*/  MUFU.EX2 R106, R106 ;  /* 0x0000006a006a7308 */ /* 0x000ef00000000800 */
        /* <DEDUP_REMOVED lines=14> */
[----:B------:R-:W3:Y:S08]  /*7a20*/  MUFU.EX2 R123, R123 ;  /* 0x0000007b007b7308 */ /* 0x000ef00000000800 */
[----:B------:R-:W3:Y:S08]  /*7a30*/  MUFU.EX2 R2, R2 ;  /* 0x0000000200027308 */ /* 0x000ef00000000800 */
[----:B------:R-:W-:Y:S08]  /*7a40*/  MUFU.EX2 R135, R135 ;  /* 0x0000008700877308 */ /* 0x000ff00000000800 */
[----:B------:R-:W-:Y:S08]  /*7a50*/  MUFU.EX2 R138, R138 ;  /* 0x0000008a008a7308 */ /* 0x000ff00000000800 */
[----:B------:R-:W-:Y:S08]  /*7a60*/  MUFU.EX2 R145, R145 ;  /* 0x0000009100917308 */ /* 0x000ff00000000800 */
[----:B------:R-:W-:Y:S08]  /*7a70*/  MUFU.EX2 R149, R81 ;  /* 0x0000005100957308 */ /* 0x000ff00000000800 */
[----:B------:R-:W-:Y:S08]  /*7a80*/  MUFU.EX2 R150, R150 ;  /* 0x0000009600967308 */ /* 0x000ff00000000800 */
[----:B------:R-:W-:Y:S08]  /*7a90*/  MUFU.EX2 R206, R84 ;  /* 0x0000005400ce7308 */ /* 0x000ff00000000800 */
[----:B------:R-:W-:Y:S08]  /*7aa0*/  MUFU.EX2 R18, R85 ;  /* 0x0000005500127308 */ /* 0x000ff00000000800 */
[----:B------:R0:W3:Y:S08]  /*7ab0*/  MUFU.EX2 R127, R50 ;  /* 0x00000032007f7308 */ /* 0x0000f00000000800 */
[----:B------:R-:W3:Y:S01]  /*7ac0*/  MUFU.EX2 R140, R54 ;  /* 0x00000036008c7308 */ /* 0x000ee20000000800 */
[----:B0-----:R-:W-:-:S07]  /*7ad0*/  FADD R50, R78, R51 ;  /* 0x000000334e327221 */ /* 0x001fce0000000000 */
[----:B------:R-:W-:Y:S08]  /*7ae0*/  MUFU.EX2 R132, R57 ;  /* 0x0000003900847308 */ /* 0x000ff00000000800 */
[----:B------:R-:W0:Y:S08]  /*7af0*/  MUFU.EX2 R147, R58 ;  /* 0x0000003a00937308 */ /* 0x000e300000000800 */
        /* <DEDUP_REMOVED lines=9> */
[----:B------:R4:W0:Y:S01]  /*7b90*/  MUFU.EX2 R16, R48 ;  /* 0x0000003000107308 */ /* 0x0008220000000800 */
[----:B------:R-:W-:Y:S01]  /*7ba0*/  FADD R50, R45, R50 ;  /* 0x000000322d327221 */ /* 0x000fe20000000000 */
[----:B------:R-:W-:-:S03]  /*7bb0*/  FADD R202, R228, R53 ;  /* 0x00000035e4ca7221 */ /* 0x000fc60000000000 */
[----:B------:R-:W-:Y:S01]  /*7bc0*/  FADD R50, R79, R50 ;  /* 0x000000324f327221 */ /* 0x000fe20000000000 */
[----:B------:R-:W-:Y:S01]  /*7bd0*/  F2FP.BF16.F32.PACK_AB R32, R203, R97 ;  /* 0x00000061cb20723e */ /* 0x000fe200000010ff */
[C---:B------:R-:W-:Y:S01]  /*7be0*/  FADD R202, R47.reuse, R202 ;  /* 0x000000ca2fca7221 */ /* 0x040fe20000000000 */
[----:B------:R-:W-:Y:S01]  /*7bf0*/  F2FP.BF16.F32.PACK_AB R46, R47, R228 ;  /* 0x000000e42f2e723e */ /* 0x000fe200000010ff */
[-C--:B------:R-:W-:Y:S01]  /*7c00*/  FMUL R168, R168, R20.reuse ;  /* 0x00000014a8a87220 */ /* 0x080fe20000400000 */
[-C--:B------:R-:W-:Y:S01]  /*7c10*/  FMUL R169, R169, R20.reuse ;  /* 0x00000014a9a97220 */ /* 0x080fe20000400000 */
[-C--:B------:R-:W-:Y:S01]  /*7c20*/  FMUL R172, R172, R20.reuse ;  /* 0x00000014acac7220 */ /* 0x080fe20000400000 */
[-C--:B------:R-:W-:Y:S01]  /*7c30*/  FMUL R173, R173, R20.reuse ;  /* 0x00000014adad7220 */ /* 0x080fe20000400000 */
[-C--:B------:R-:W-:Y:S01]  /*7c40*/  FMUL R176, R176, R20.reuse ;  /* 0x00000014b0b07220 */ /* 0x080fe20000400000 */
[-C--:B------:R-:W-:Y:S01]  /*7c50*/  FMUL R177, R177, R20.reuse ;  /* 0x00000014b1b17220 */ /* 0x080fe20000400000 */
[-C--:B------:R-:W-:Y:S01]  /*7c60*/  FMUL R180, R180, R20.reuse ;  /* 0x00000014b4b47220 */ /* 0x080fe20000400000 */
[----:B------:R-:W-:Y:S01]  /*7c70*/  FMUL R181, R181, R20 ;  /* 0x00000014b5b57220 */ /* 0x000fe20000400000 */
        /* <DEDUP_REMOVED lines=16> */
[-C--:B-1----:R-:W-:Y:S01]  /*7d80*/  FMUL R154, R154, R204.reuse ;  /* 0x000000cc9a9a7220 */ /* 0x082fe20000400000 */
[-C--:B------:R-:W-:Y:S01]  /*7d90*/  FMUL R155, R155, R204.reuse ;  /* 0x000000cc9b9b7220 */ /* 0x080fe20000400000 */
[-C--:B------:R-:W-:Y:S01]  /*7da0*/  FMUL R158, R158, R204.reuse ;  /* 0x000000cc9e9e7220 */ /* 0x080fe20000400000 */
[-C--:B------:R-:W-:Y:S01]  /*7db0*/  FMUL R159, R159, R204.reuse ;  /* 0x000000cc9f9f7220 */ /* 0x080fe20000400000 */
[-C--:B------:R-:W-:Y:S01]  /*7dc0*/  FMUL R162, R162, R204.reuse ;  /* 0x000000cca2a27220 */ /* 0x080fe20000400000 */
[-C--:B------:R-:W-:Y:S01]  /*7dd0*/  FMUL R163, R163, R204.reuse ;  /* 0x000000cca3a37220 */ /* 0x080fe20000400000 */
[-C--:B------:R-:W-:Y:S01]  /*7de0*/  FMUL R166, R166, R204.reuse ;  /* 0x000000cca6a67220 */ /* 0x080fe20000400000 */
[----:B------:R-:W-:Y:S01]  /*7df0*/  FMUL R167, R167, R204 ;  /* 0x000000cca7a77220 */ /* 0x000fe20000400000 */
[----:B------:R-:W-:Y:S01]  /*7e00*/  F2FP.BF16.F32.PACK_AB R27, R94, R89 ;  /* 0x000000595e1b723e */ /* 0x000fe200000010ff */
[----:B------:R-:W-:Y:S01]  /*7e10*/  FADD R203, R49, R50 ;  /* 0x0000003231cb7221 */ /* 0x000fe20000000000 */
[----:B------:R-:W-:Y:S01]  /*7e20*/  F2FP.BF16.F32.PACK_AB R28, R93, R90 ;  /* 0x0000005a5d1c723e */ /* 0x000fe200000010ff */
[----:B--2---:R-:W-:Y:S01]  /*7e30*/  FADD R205, R80, R205 ;  /* 0x000000cd50cd7221 */ /* 0x004fe20000000000 */
[----:B------:R-:W-:-:S02]  /*7e40*/  F2FP.BF16.F32.PACK_AB R33, R207, R98 ;  /* 0x00000062cf21723e */ /* 0x000fc400000010ff */
[----:B------:R-:W-:Y:S02]  /*7e50*/  F2FP.BF16.F32.PACK_AB R36, R63, R62 ;  /* 0x0000003e3f24723e */ /* 0x000fe400000010ff */
[----:B------:R-:W-:Y:S02]  /*7e60*/  F2FP.BF16.F32.PACK_AB R39, R55, R52 ;  /* 0x000000343727723e */ /* 0x000fe400000010ff */
[----:B------:R-:W-:Y:S02]  /*7e70*/  F2FP.BF16.F32.PACK_AB R41, R77, R59 ;  /* 0x0000003b4d29723e */ /* 0x000fe400000010ff */
[----:B------:R-:W-:Y:S02]  /*7e80*/  F2FP.BF16.F32.PACK_AB R43, R76, R56 ;  /* 0x000000384c2b723e */ /* 0x000fe400000010ff */
[----:B------:R-:W-:Y:S02]  /*7e90*/  F2FP.BF16.F32.PACK_AB R45, R45, R78 ;  /* 0x0000004e2d2d723e */ /* 0x000fe400000010ff */
[----:B------:R-:W-:-:S02]  /*7ea0*/  F2FP.BF16.F32.PACK_AB R47, R49, R79 ;  /* 0x0000004f312f723e */ /* 0x000fc400000010ff */
[----:B----4-:R-:W-:Y:S02]  /*7eb0*/  F2FP.BF16.F32.PACK_AB R48, R17, R80 ;  /* 0x000000501130723e */ /* 0x010fe400000010ff */
[----:B------:R-:W-:Y:S02]  /*7ec0*/  F2FP.BF16.F32.PACK_AB R38, R225, R224 ;  /* 0x000000e0e126723e */ /* 0x000fe400000010ff */
[----:B------:R-:W-:Y:S02]  /*7ed0*/  F2FP.BF16.F32.PACK_AB R40, R233, R232 ;  /* 0x000000e8e928723e */ /* 0x000fe400000010ff */
[----:B------:R-:W-:Y:S02]  /*7ee0*/  F2FP.BF16.F32.PACK_AB R42, R229, R226 ;  /* 0x000000e2e52a723e */ /* 0x000fe400000010ff */
[----:B------:R-:W-:Y:S02]  /*7ef0*/  F2FP.BF16.F32.PACK_AB R44, R230, R227 ;  /* 0x000000e3e62c723e */ /* 0x000fe400000010ff */
[----:B-----5:R-:W-:-:S02]  /*7f00*/  F2FP.BF16.F32.PACK_AB R49, R102, R22 ;  /* 0x000000166631723e */ /* 0x020fc400000010ff */
[----:B------:R-:W-:Y:S02]  /*7f10*/  F2FP.BF16.F32.PACK_AB R50, R21, R19 ;  /* 0x000000131532723e */ /* 0x000fe400000010ff */
[----:B---3--:R-:W-:Y:S02]  /*7f20*/  F2FP.BF16.F32.PACK_AB R51, R106, R103 ;  /* 0x000000676a33723e */ /* 0x008fe400000010ff */
[----:B------:R-:W-:Y:S02]  /*7f30*/  F2FP.BF16.F32.PACK_AB R52, R70, R23 ;  /* 0x000000174634723e */ /* 0x000fe400000010ff */
[----:B------:R-:W-:Y:S02]  /*7f40*/  F2FP.BF16.F32.PACK_AB R53, R110, R107 ;  /* 0x0000006b6e35723e */ /* 0x000fe400000010ff */
[----:B------:R-:W-:Y:S02]  /*7f50*/  F2FP.BF16.F32.PACK_AB R54, R15, R71 ;  /* 0x000000470f36723e */ /* 0x000fe400000010ff */
[----:B------:R-:W-:-:S02]  /*7f60*/  F2FP.BF16.F32.PACK_AB R55, R112, R111 ;  /* 0x0000006f7037723e */ /* 0x000fc400000010ff */
[----:B------:R-:W-:Y:S02]  /*7f70*/  F2FP.BF16.F32.PACK_AB R56, R66, R72 ;  /* 0x000000484238723e */ /* 0x000fe400000010ff */
[----:B------:R-:W-:Y:S02]  /*7f80*/  F2FP.BF16.F32.PACK_AB R57, R114, R113 ;  /* 0x000000717239723e */ /* 0x000fe400000010ff */
        /* <DEDUP_REMOVED lines=15> */
[----:B0-----:R-:W-:-:S02]  /*8080*/  F2FP.BF16.F32.PACK_AB R85, R147, R132 ;  /* 0x000000849355723e */ /* 0x001fc400000010ff */
        /* <DEDUP_REMOVED lines=13> */
[----:B------:R-:W-:Y:S01]  /*8160*/  F2FP.BF16.F32.PACK_AB R99, R16, R201 ;  /* 0x000000c91063723e */ /* 0x000fe200000010ff */
[----:B------:R-:W-:Y:S06]  /*8170*/  BAR.SYNC.DEFER_BLOCKING 0x0 ;  /* 0x0000000000007b1d */ /* 0x000fec0000010000 */
[----:B------:R-:W-:-:S06]  /*8180*/  WARPGROUP.ARRIVE ;  /* 0x00000000000079c5 */ /* 0x000fcc0000000000 */
[----:B------:R-:W-:Y:S03]  /*8190*/  HGMMA.64x32x16.F32.BF16 R168, R24, gdesc[UR32], R168 ;  /* 0x0060002018a87df0 */ /* 0x000fe600087018a8 */
        /* <DEDUP_REMOVED lines=11> */
[----:B------:R-:W-:Y:S01]  /*8250*/  HGMMA.64x32x16.F32.BF16 R152, R84, gdesc[UR16], R152 ;  /* 0x0060001054987df0 */ /* 0x000fe20008701898 */
[----:B------:R-:W-:Y:S01]  /*8260*/  FADD R198, R22, R198 ;  /* 0x000000c616c67221 */ /* 0x000fe20000000000 */
        /* <DEDUP_REMOVED lines=79> */
[----:B------:R-:W-:-:S02]  /*8760*/  FADD R201, R16, R201 ;  /* 0x000000c910c97221 */ /* 0x000fc40000000000 */
[----:B------:R-:W0:Y:S04]  /*8770*/  SHFL.BFLY PT, R3, R108, 0x2, 0x1f ;  /* 0x0c401f006c037f89 */ /* 0x000e2800000e0000 */
[----:B------:R-:W1:Y:S04]  /*8780*/  SHFL.BFLY PT, R5, R122, 0x2, 0x1f ;  /* 0x0c401f007a057f89 */ /* 0x000e6800000e0000 */
[----:B------:R-:W2:Y:S04]  /*8790*/  SHFL.BFLY PT, R0, R149, 0x2, 0x1f ;  /* 0x0c401f0095007f89 */ /* 0x000ea800000e0000 */
[----:B------:R-:W3:Y:S01]  /*87a0*/  SHFL.BFLY PT, R2, R201, 0x2, 0x1f ;  /* 0x0c401f00c9027f89 */ /* 0x000ee200000e0000 */
[----:B------:R-:W-:Y:S01]  /*87b0*/  HGMMA.64x32x16.F32.BF16 R152, R96, gdesc[UR28], R152, gsb0 ;  /* 0x0060001c60987df0 */ /* 0x000fe20008001898 */
[----:B0-----:R-:W-:Y:S01]  /*87c0*/  FADD R3, R108, R3 ;  /* 0x000000036c037221 */ /* 0x001fe20000000000 */
[----:B------:R-:W-:Y:S01]  /*87d0*/  UIADD3 UR5, UP0, UR5, 0x80, URZ ;  /* 0x0000008005057890 */ /* 0x000fe2000ff1e03f */
[----:B-1----:R-:W-:Y:S01]  /*87e0*/  FADD R5, R122, R5 ;  /* 0x000000057a057221 */ /* 0x002fe20000000000 */
[----:B--2---:R-:W-:Y:S01]  /*87f0*/  FADD R10, R149, R0 ;  /* 0x00000000950a7221 */ /* 0x004fe20000000000 */
[----:B---3--:R-:W-:Y:S01]  /*8800*/  FADD R16, R201, R2 ;  /* 0x00000002c9107221 */ /* 0x008fe20000000000 */
[----:B------:R-:W0:Y:S01]  /*8810*/  SHFL.BFLY PT, R0, R3, 0x1, 0x1f ;  /* 0x0c201f0003007f89 */ /* 0x000e2200000e0000 */
[----:B------:R-:W-:-:S03]  /*8820*/  UIADD3.X UR4, URZ, UR4, URZ, UP0, !UPT ;  /* 0x000000043f047290 */ /* 0x000fc600087fe43f */
[----:B------:R-:W1:Y:S01]  /*8830*/  SHFL.BFLY PT, R2, R5, 0x1, 0x1f ;  /* 0x0c201f0005027f89 */ /* 0x000e6200000e0000 */
[----:B------:R-:W-:-:S03]  /*8840*/  UISETP.GE.U32.AND UP0, UPT, UR5, UR17, UPT ;  /* 0x000000110500728c */ /* 0x000fc6000bf06070 */
[----:B------:R-:W2:Y:S04]  /*8850*/  SHFL.BFLY PT, R15, R10, 0x1, 0x1f ;  /* 0x0c201f000a0f7f89 */ /* 0x000ea800000e0000 */
[----:B------:R-:W3:Y:S01]  /*8860*/  SHFL.BFLY PT, R17, R16, 0x1, 0x1f ;  /* 0x0c201f0010117f89 */ /* 0x000ee200000e0000 */
[----:B------:R-:W-:-:S06]  /*8870*/  UISETP.GE.U32.AND.EX UP0, UPT, UR4, URZ, UPT, UP0 ;  /* 0x0000003f0400728c */ /* 0x000fcc000bf06100 */
[----:B------:R-:W-:Y:S01]  /*8880*/  PLOP3.LUT P0, PT, PT, PT, UP0, 0x80, 0x0 ;  /* 0x000000000000781c */ /* 0x000fe20003f0f008 */
[----:B------:R-:W-:Y:S02]  /*8890*/  ULEA UR8, UR13, UR8, 0x7 ;  /* 0x000000080d087291 */ /* 0x000fe4000f8e383f */
[----:B------:R-:W-:Y:S01]  /*88a0*/  ULEA UR24, UR9, UR24, 0x7 ;  /* 0x0000001809187291 */ /* 0x000fe2000f8e383f */
[----:B0-----:R-:W-:Y:S01]  /*88b0*/  FADD R19, R3, R0 ;  /* 0x0000000003137221 */ /* 0x001fe20000000000 */
[----:B------:R-:W-:Y:S02]  /*88c0*/  IMAD.MOV.U32 R0, RZ, RZ, R6 ;  /* 0x000000ffff007224 */ /* 0x000fe400078e0006 */
[----:B-1----:R-:W-:Y:S01]  /*88d0*/  FADD R2, R5, R2 ;  /* 0x0000000205027221 */ /* 0x002fe20000000000 */
[----:B------:R-:W-:Y:S02]  /*88e0*/  IMAD.MOV.U32 R5, RZ, RZ, R6 ;  /* 0x000000ffff057224 */ /* 0x000fe400078e0006 */
[----:B--2---:R-:W-:Y:S01]  /*88f0*/  FADD R15, R10, R15 ;  /* 0x0000000f0a0f7221 */ /* 0x004fe20000000000 */
[----:B------:R-:W-:-:S02]  /*8900*/  WARPGROUP.DEPBAR.LE gsb0, 0x0 ;  /* 0x00008000000079c5 */ /* 0x000fc40000010000 */
[----:B---3--:R-:W-:Y:S01]  /*8910*/  FADD R17, R16, R17 ;  /* 0x0000001110117221 */ /* 0x008fe20000000000 */
[----:B------:R-:W-:Y:S01]  /*8920*/  FFMA R11, R20, R11, R19 ;  /* 0x0000000b140b7223 */ /* 0x000fe20000000013 */
[----:B------:R-:W-:Y:S01]  /*8930*/  FFMA R12, R129, R12, R2 ;  /* 0x0000000c810c7223 */ /* 0x000fe20000000002 */
[----:B------:R-:W-:Y:S01]  /*8940*/  FFMA R13, R210, R13, R15 ;  /* 0x0000000dd20d7223 */ /* 0x000fe2000000000f */
[----:B------:R-:W-:Y:S01]  /*8950*/  FFMA R14, R204, R14, R17 ;  /* 0x0000000ecc0e7223 */ /* 0x000fe20000000011 */
[----:B------:R-:W-:Y:S02]  /*8960*/  IMAD.MOV.U32 R16, RZ, RZ, R151 ;  /* 0x000000ffff107224 */ /* 0x000fe400078e0097 */
[----:B------:R-:W-:Y:S02]  /*8970*/  IMAD.MOV.U32 R18, RZ, RZ, R128 ;  /* 0x000000ffff127224 */ /* 0x000fe400078e0080 */
[----:B------:R-:W-:Y:S01]  /*8980*/  IMAD.MOV.U32 R6, RZ, RZ, R4 ;  /* 0x000000ffff067224 */ /* 0x000fe200078e0004 */
[----:B------:R-:W-:Y:S06]  /*8990*/  @!P0 BRA `(.L_x_1) ;  /* 0xffffff9000b88947 */ /* 0x000fec000383ffff */
.L_x_0:
[----:B------:R-:W0:Y:S01]  /*89a0*/  S2R R199, SR_TID.X ;  /* 0x0000000000c77919 */ /* 0x000e220000002100 */
[----:B------:R-:W-:Y:S02]  /*89b0*/  IMAD.MOV.U32 R34, RZ, RZ, R14 ;  /* 0x000000ffff227224 */ /* 0x000fe400078e000e */
[----:B------:R-:W-:Y:S01]  /*89c0*/  FMUL R9, R174, 0.25 ;  /* 0x3e800000ae097820 */ /* 0x000fe20000400000 */
[----:B------:R-:W-:Y:S02]  /*89d0*/  IMAD.MOV.U32 R23, RZ, RZ, R13 ;  /* 0x000000ffff177224 */ /* 0x000fe400078e000d */
[----:B------:R-:W-:Y:S01]  /*89e0*/  FMUL R10, R157, 0.25 ;  /* 0x3e8000009d0a7820 */ /* 0x000fe20000400000 */
[----:B------:R-:W-:Y:S01]  /*89f0*/  IMAD.MOV.U32 R45, RZ, RZ, R12 ;  /* 0x000000ffff2d7224 */ /* 0x000fe200078e000c */
[----:B------:R-:W-:Y:S01]  /*8a00*/  FSETP.GT.AND P3, PT, |R34|, 8.50705917302346158658e+37, PT ;  /* 0x7e8000002200780b */ /* 0x000fe20003f64200 */
[----:B------:R-:W-:Y:S01]  /*8a10*/  IMAD.MOV.U32 R36, RZ, RZ, R11 ;  /* 0x000000ffff247224 */ /* 0x000fe200078e000b */
[----:B------:R-:W-:Y:S01]  /*8a20*/  FSETP.GT.AND P1, PT, |R23|, 8.50705917302346158658e+37, PT ;  /* 0x7e8000001700780b */ /* 0x000fe20003f24200 */
[----:B------:R-:W-:Y:S01]  /*8a30*/  BAR.SYNC.DEFER_BLOCKING 0x0 ;  /* 0x0000000000007b1d */ /* 0x000fe20000010000 */
[----:B------:R-:W-:-:S02]  /*8a40*/  FSETP.GT.AND P0, PT, |R45|, 8.50705917302346158658e+37, PT ;  /* 0x7e8000002d00780b */ /* 0x000fc40003f04200 */
[----:B------:R-:W-:Y:S02]  /*8a50*/  FSETP.GT.AND P2, PT, |R36|, 8.50705917302346158658e+37, PT ;  /* 0x7e8000002400780b */ /* 0x000fe40003f44200 */
[----:B------:R-:W-:Y:S01]  /*8a60*/  FSEL R37, R9, R174, P0 ;  /* 0x000000ae09257208 */ /* 0x000fe20000000000 */
[----:B------:R-:W-:Y:S01]  /*8a70*/  FMUL R9, R168, 0.25 ;  /* 0x3e800000a8097820 */ /* 0x000fe20000400000 */
[----:B------:R-:W-:Y:S01]  /*8a80*/  FSETP.GEU.AND P5, PT, R36, 1.175494350822287508e-38, PT ;  /* 0x008000002400780b */ /* 0x000fe20003fae000 */
[----:B------:R-:W1:Y:S01]  /*8a90*/  S2R R198, SR_CTAID.X ;  /* 0x0000000000c67919 */ /* 0x000e620000002500 */
[----:B------:R-:W-:Y:S01]  /*8aa0*/  FSETP.GEU.AND P6, PT, R45, 1.175494350822287508e-38, PT ;  /* 0x008000002d00780b */ /* 0x000fe20003fce000 */
[----:B------:R-:W-:Y:S01]  /*8ab0*/  ULDC.64 UR4, c[0x0][0x270] ;  /* 0x00009c0000047ab9 */ /* 0x000fe20000000a00 */
[----:B------:R-:W-:Y:S01]  /*8ac0*/  FSEL R43, R9, R168, P2 ;  /* 0x000000a8092b7208 */ /* 0x000fe20001000000 */
[----:B------:R-:W-:Y:S01]  /*8ad0*/  FMUL R9, R34, 8388608 ;  /* 0x4b00000022097820 */ /* 0x000fe20000400000 */
[----:B------:R-:W-:Y:S01]  /*8ae0*/  FSETP.GEU.AND P4, PT, R23, 1.175494350822287508e-38, PT ;  /* 0x008000001700780b */ /* 0x000fe20003f8e000 */
[----:B------:R-:W-:Y:S01]  /*8af0*/  UIMAD UR4, UR21, UR4, URZ ;  /* 0x00000004150472a4 */ /* 0x000fe2000f8e023f */
[----:B------:R-:W-:Y:S01]  /*8b00*/  FSEL R28, R10, R157, P1 ;  /* 0x0000009d0a1c7208 */ /* 0x000fe20000800000 */
[----:B------:R-:W-:Y:S01]  /*8b10*/  FMUL R10, R171, 0.25 ;  /* 0x3e800000ab0a7820 */ /* 0x000fe20000400000 */
[----:B------:R-:W-:Y:S01]  /*8b20*/  FSEL R11, RZ, -23, P4 ;  /* 0xc1b80000ff0b7808 */ /* 0x000fe20002000000 */
[----:B------:R-:W2:Y:S03]  /*8b30*/  LDC R85, c[0x0][0x278] ;  /* 0x00009e00ff557b82 */ /* 0x000ea60000000800 */
[----:B------:R-:W-:Y:S01]  /*8b40*/  FSEL R171, R10, R171, P0 ;  /* 0x000000ab0aab7208 */ /* 0x000fe20000000000 */
[C---:B0-----:R-:W-:Y:S01]  /*8b50*/  IMAD.SHL.U32 R5, R199.reuse, 0x8, RZ ;  /* 0x00000008c7057824 */ /* 0x041fe200078e00ff */
[C---:B------:R-:W-:Y:S01]  /*8b60*/  LOP3.LUT R8, R199.reuse, 0xe0, RZ, 0xc0, !PT ;  /* 0x000000e0c7087812 */ /* 0x040fe200078ec0ff */
[C---:B------:R-:W-:Y:S01]  /*8b70*/  IMAD.SHL.U32 R6, R199.reuse, 0x4, RZ ;  /* 0x00000004c7067824 */ /* 0x040fe200078e00ff */
[C---:B------:R-:W-:Y:S01]  /*8b80*/  LOP3.LUT R84, R199.reuse, 0xff, RZ, 0xc0, !PT ;  /* 0x000000ffc7547812 */ /* 0x040fe200078ec0ff */
[----:B------:R-:W-:Y:S01]  /*8b90*/  IMAD.SHL.U32 R2, R199, 0x10, RZ ;  /* 0x00000010c7027824 */ /* 0x000fe200078e00ff */
[----:B------:R-:W-:Y:S01]  /*8ba0*/  LOP3.LUT R5, R5, 0x38, RZ, 0xc0, !PT ;  /* 0x0000003805057812 */ /* 0x000fe200078ec0ff */
[----:B------:R-:W-:Y:S01]  /*8bb0*/  IMAD.SHL.U32 R3, R199, 0x80, RZ ;  /* 0x00000080c7037824 */ /* 0x000fe200078e00ff */
[----:B------:R-:W-:-:S02]  /*8bc0*/  LOP3.LUT R6, R6, 0x3c0, RZ, 0xc0, !PT ;  /* 0x000003c006067812 */ /* 0x000fc400078ec0ff */
[----:B------:R-:W-:Y:S02]  /*8bd0*/  LOP3.LUT R2, R2, 0xf0, RZ, 0xc0, !PT ;  /* 0x000000f002027812 */ /* 0x000fe400078ec0ff */
[----:B------:R-:W-:Y:S01]  /*8be0*/  IADD3 R7, R6, UR20, R5 ;  /* 0x0000001406077c10 */ /* 0x000fe2000fffe005 */
[----:B------:R-:W-:Y:S01]  /*8bf0*/  FMUL R5, R166, 0.25 ;  /* 0x3e800000a6057820 */ /* 0x000fe20000400000 */
[----:B------:R-:W-:Y:S01]  /*8c00*/  LOP3.LUT R3, R3, 0x800, RZ, 0xc0, !PT ;  /* 0x0000080003037812 */ /* 0x000fe200078ec0ff */
[----:B------:R-:W-:Y:S01]  /*8c10*/  FMUL R6, R167, 0.25 ;  /* 0x3e800000a7067820 */ /* 0x000fe20000400000 */
[----:B------:R-:W-:Y:S02]  /*8c20*/  LEA R84, R84, UR20, 0x4 ;  /* 0x0000001454547c11 */ /* 0x000fe4000f8e20ff */
[----:B------:R-:W-:Y:S01]  /*8c30*/  FSEL R166, R5, R166, P3 ;  /* 0x000000a605a67208 */ /* 0x000fe20001800000 */
[----:B------:R-:W-:Y:S01]  /*8c40*/  FMUL R5, R162, 0.25 ;  /* 0x3e800000a2057820 */ /* 0x000fe20000400000 */
[----:B------:R-:W-:Y:S01]  /*8c50*/  IADD3 R3, R3, UR20, R2 ;  /* 0x0000001403037c10 */ /* 0x000fe2000fffe002 */
[C---:B--2---:R-:W-:Y:S01]  /*8c60*/  IMAD R59, R85.reuse, 0x14, RZ ;  /* 0x00000014553b7824 */ /* 0x044fe200078e02ff */
[----:B------:R-:W-:Y:S01]  /*8c70*/  SHF.R.U32.HI R2, RZ, 0x1, R199 ;  /* 0x00000001ff027819 */ /* 0x000fe200000116c7 */
[----:B------:R-:W-:Y:S01]  /*8c80*/  IMAD R63, R85, 0x16, RZ ;  /* 0x00000016553f7824 */ /* 0x000fe200078e02ff */
[----:B------:R-:W-:Y:S01]  /*8c90*/  FSEL R162, R5, R162, P3 ;  /* 0x000000a205a27208 */ /* 0x000fe20001800000 */
[----:B------:R-:W-:-:S02]  /*8ca0*/  IMAD R3, R8, 0x8, R3 ;  /* 0x0000000808037824 */ /* 0x000fc400078e0203 */
[----:B------:R-:W-:Y:S01]  /*8cb0*/  FMUL R5, R154, 0.25 ;  /* 0x3e8000009a057820 */ /* 0x000fe20000400000 */
[----:B------:R-:W-:Y:S01]  /*8cc0*/  FMUL R8, R163, 0.25 ;  /* 0x3e800000a3087820 */ /* 0x000fe20000400000 */
[----:B------:R-:W-:Y:S01]  /*8cd0*/  LOP3.LUT R2, R2, 0x4, RZ, 0xc0, !PT ;  /* 0x0000000402027812 */ /* 0x000fe200078ec0ff */
[----:B------:R-:W-:Y:S01]  /*8ce0*/  IMAD R71, R85, 0x1a, RZ ;  /* 0x0000001a55477824 */ /* 0x000fe200078e02ff */
[----:B------:R-:W-:Y:S01]  /*8cf0*/  FSEL R18, R6, R167, P3 ;  /* 0x000000a706127208 */ /* 0x000fe20001800000 */
[----:B------:R-:W-:Y:S01]  /*8d00*/  FMUL R6, R159, 0.25 ;  /* 0x3e8000009f067820 */ /* 0x000fe20000400000 */
[----:B------:R-:W-:Y:S01]  /*8d10*/  FSEL R154, R5, R154, P3 ;  /* 0x0000009a059a7208 */ /* 0x000fe20001800000 */
[----:B------:R-:W-:Y:S01]  /*8d20*/  FMUL R5, R164, 0.25 ;  /* 0x3e800000a4057820 */ /* 0x000fe20000400000 */
[----:B------:R-:W-:Y:S01]  /*8d30*/  FSEL R22, R8, R163, P3 ;  /* 0x000000a308167208 */ /* 0x000fe20001800000 */
[----:B------:R-:W-:Y:S01]  /*8d40*/  FMUL R8, R155, 0.25 ;  /* 0x3e8000009b087820 */ /* 0x000fe20000400000 */
[----:B------:R-:W-:-:S02]  /*8d50*/  IMAD.IADD R2, R2, 0x1, R7 ;  /* 0x0000000102027824 */ /* 0x000fc400078e0207 */
[----:B------:R-:W-:Y:S01]  /*8d60*/  FMUL R7, R158, 0.25 ;  /* 0x3e8000009e077820 */ /* 0x000fe20000400000 */
[----:B------:R-:W-:Y:S01]  /*8d70*/  FSEL R26, R6, R159, P3 ;  /* 0x0000009f061a7208 */ /* 0x000fe20001800000 */
        /* <DEDUP_REMOVED lines=34> */
[----:B------:R-:W-:Y:S01]  /*8fa0*/  FMUL R5, R36, 8388608 ;  /* 0x4b00000024057820 */ /* 0x000fe20000400000 */
[----:B------:R-:W-:Y:S01]  /*8fb0*/  FSEL R177, R8, R177, P2 ;  /* 0x000000b108b17208 */ /* 0x000fe20001000000 */
[----:B------:R-:W-:Y:S01]  /*8fc0*/  FMUL R8, R169, 0.25 ;  /* 0x3e800000a9087820 */ /* 0x000fe20000400000 */
[----:B------:R-:W-:Y:S01]  /*8fd0*/  FSEL R41, R7, R170, P0 ;  /* 0x000000aa07297208 */ /* 0x000fe20000000000 */
[----:B------:R-:W-:Y:S01]  /*8fe0*/  FMUL R7, R172, 0.25 ;  /* 0x3e800000ac077820 */ /* 0x000fe20000400000 */
[----:B------:R-:W-:Y:S01]  /*8ff0*/  FSEL R173, R6, R173, P2 ;  /* 0x000000ad06ad7208 */ /* 0x000fe20001000000 */
[----:B------:R-:W-:Y:S01]  /*9000*/  FMUL R6, R45, 8388608 ;  /* 0x4b0000002d067820 */ /* 0x000fe20000400000 */
[----:B------:R-:W-:Y:S01]  /*9010*/  FSEL R47, R5, R36, !P5 ;  /* 0x00000024052f7208 */ /* 0x000fe20006800000 */
[----:B------:R-:W-:Y:S01]  /*9020*/  IMAD R75, R85, 0x1c, RZ ;  /* 0x0000001c554b7824 */ /* 0x000fe200078e02ff */
[----:B------:R-:W-:Y:S01]  /*9030*/  FSEL R169, R8, R169, P2 ;  /* 0x000000a908a97208 */ /* 0x000fe20001000000 */
[----:B------:R-:W-:Y:S01]  /*9040*/  FMUL R8, R23, 8388608 ;  /* 0x4b00000017087820 */ /* 0x000fe20000400000 */
[----:B------:R-:W-:Y:S01]  /*9050*/  FSEL R5, RZ, -23, P5 ;  /* 0xc1b80000ff057808 */ /* 0x000fe20002800000 */
[C---:B------:R-:W-:Y:S01]  /*9060*/  IMAD R87, R85.reuse, 0x22, RZ ;  /* 0x0000002255577824 */ /* 0x040fe200078e02ff */
[----:B------:R-:W-:Y:S01]  /*9070*/  FSETP.GEU.AND P5, PT, R34, 1.175494350822287508e-38, PT ;  /* 0x008000002200780b */ /* 0x000fe20003fae000 */
[----:B------:R-:W-:Y:S01]  /*9080*/  IMAD R55, R85, 0x12, RZ ;  /* 0x0000001255377824 */ /* 0x000fe200078e02ff */
[----:B------:R-:W-:Y:S01]  /*9090*/  FSEL R39, R7, R172, P2 ;  /* 0x000000ac07277208 */ /* 0x000fe20001000000 */
[----:B------:R-:W-:Y:S01]  /*90a0*/  IMAD R67, R85, 0x18, RZ ;  /* 0x0000001855437824 */ /* 0x000fe200078e02ff */
[----:B------:R-:W-:Y:S01]  /*90b0*/  FSEL R52, R6, R45, !P6 ;  /* 0x0000002d06347208 */ /* 0x000fe20007000000 */
[----:B------:R-:W-:Y:S01]  /*90c0*/  VIADD R6, R47, 0xc0cafb0d ;  /* 0xc0cafb0d2f067836 */ /* 0x000fe20000000000 */
[----:B------:R-:W-:Y:S01]  /*90d0*/  FSEL R7, RZ, -23, P6 ;  /* 0xc1b80000ff077808 */ /* 0x000fe20003000000 */
[C---:B------:R-:W-:Y:S01]  /*90e0*/  IMAD R79, R85.reuse, 0x1e, RZ ;  /* 0x0000001e554f7824 */ /* 0x040fe200078e02ff */
[C---:B------:R-:W-:Y:S01]  /*90f0*/  FSETP.GEU.AND P6, PT, |R34|.reuse, 1.175494350822287508e-38, PT ;  /* 0x008000002200780b */ /* 0x040fe20003fce200 */
[----:B------:R-:W-:Y:S01]  /*9100*/  IMAD R89, R85, 0x24, RZ ;  /* 0x0000002455597824 */ /* 0x000fe200078e02ff */
[----:B------:R-:W-:Y:S01]  /*9110*/  FSEL R54, R9, R34, !P5 ;  /* 0x0000002209367208 */ /* 0x000fe20006800000 */
[----:B------:R-:W-:Y:S01]  /*9120*/  @P3 FMUL R34, R34, 0.25 ;  /* 0x3e80000022223820 */ /* 0x000fe20000400000 */
[----:B------:R-:W-:Y:S01]  /*9130*/  FSEL R53, R8, R23, !P4 ;  /* 0x0000001708357208 */ /* 0x000fe20006000000 */
[----:B------:R-:W-:Y:S01]  /*9140*/  VIADD R8, R52, 0xc0cafb0d ;  /* 0xc0cafb0d34087836 */ /* 0x000fe20000000000 */
[C---:B------:R-:W-:Y:S01]  /*9150*/  FSETP.GEU.AND P4, PT, |R23|.reuse, 1.175494350822287508e-38, PT ;  /* 0x008000001700780b */ /* 0x040fe20003f8e200 */
[----:B------:R-:W-:Y:S01]  /*9160*/  @P1 FMUL R23, R23, 0.25 ;  /* 0x3e80000017171820 */ /* 0x000fe20000400000 */
[----:B------:R-:W-:Y:S01]  /*9170*/  FSETP.GEU.AND P3, PT, |R45|, 1.175494350822287508e-38, PT ;  /* 0x008000002d00780b */ /* 0x000fe20003f6e200 */
[----:B------:R-:W-:Y:S01]  /*9180*/  VIADD R10, R53, 0xc0cafb0d ;  /* 0xc0cafb0d350a7836 */ /* 0x000fe20000000000 */
[----:B------:R-:W-:Y:S01]  /*9190*/  FSETP.GEU.AND P1, PT, |R36|, 1.175494350822287508e-38, PT ;  /* 0x008000002400780b */ /* 0x000fe20003f2e200 */
[----:B------:R-:W-:Y:S01]  /*91a0*/  VIADD R14, R54, 0xc0cafb0d ;  /* 0xc0cafb0d360e7836 */ /* 0x000fe20000000000 */
[----:B------:R-:W-:Y:S01]  /*91b0*/  LOP3.LUT R6, R6, 0xff800000, RZ, 0xc0, !PT ;  /* 0xff80000006067812 */ /* 0x000fe200078ec0ff */
[----:B------:R-:W-:Y:S01]  /*91c0*/  @P0 FMUL R45, R45, 0.25 ;  /* 0x3e8000002d2d0820 */ /* 0x000fe20000400000 */
[----:B------:R-:W-:Y:S01]  /*91d0*/  LOP3.LUT R12, R10, 0xff800000, RZ, 0xc0, !PT ;  /* 0xff8000000a0c7812 */ /* 0x000fe200078ec0ff */
[----:B------:R-:W-:Y:S01]  /*91e0*/  @P2 FMUL R36, R36, 0.25 ;  /* 0x3e80000024242820 */ /* 0x000fe20000400000 */
[----:B------:R-:W-:Y:S01]  /*91f0*/  LOP3.LUT R9, R8, 0xff800000, RZ, 0xc0, !PT ;  /* 0xff80000008097812 */ /* 0x000fe200078ec0ff */
[----:B------:R-:W-:Y:S01]  /*9200*/  @!P6 FMUL R34, R34, 16777216 ;  /* 0x4b8000002222e820 */ /* 0x000fe20000400000 */
[----:B------:R-:W-:Y:S01]  /*9210*/  I2FP.F32.S32 R8, R6 ;  /* 0x0000000600087245 */ /* 0x000fe20000201400 */
[----:B------:R-:W-:Y:S01]  /*9220*/  @!P4 FMUL R23, R23, 16777216 ;  /* 0x4b8000001717c820 */ /* 0x000fe20000400000 */
[----:B------:R-:W-:Y:S01]  /*9230*/  LOP3.LUT R15, R14, 0xff800000, RZ, 0xc0, !PT ;  /* 0xff8000000e0f7812 */ /* 0x000fe200078ec0ff */
[----:B------:R-:W-:Y:S01]  /*9240*/  @!P3 FMUL R45, R45, 16777216 ;  /* 0x4b8000002d2db820 */ /* 0x000fe20000400000 */
[----:B------:R-:W-:Y:S01]  /*9250*/  I2FP.F32.S32 R14, R12 ;  /* 0x0000000c000e7245 */ /* 0x000fe20000201400 */
[----:B------:R-:W-:Y:S01]  /*9260*/  @!P1 FMUL R36, R36, 16777216 ;  /* 0x4b80000024249820 */ /* 0x000fe20000400000 */
[----:B------:R-:W-:Y:S01]  /*9270*/  FFMA.FTZ R5, R8, 1.1920928955078125e-07, R5 ;  /* 0x3400000008057823 */ /* 0x000fe20000010005 */
[----:B------:R-:W-:Y:S01]  /*9280*/  MUFU.RCP R17, R34 ;  /* 0x0000002200117308 */ /* 0x000fe20000001000 */
[----:B------:R-:W-:Y:S01]  /*9290*/  I2FP.F32.S32 R10, R9 ;  /* 0x00000009000a7245 */ /* 0x000fe20000201400 */
[----:B------:R-:W-:Y:S01]  /*92a0*/  FFMA.FTZ R11, R14, 1.1920928955078125e-07, R11 ;  /* 0x340000000e0b7823 */ /* 0x000fe2000001000b */
[----:B------:R-:W-:Y:S01]  /*92b0*/  FSEL R13, RZ, -23, P5 ;  /* 0xc1b80000ff0d7808 */ /* 0x000fe20002800000 */
[----:B------:R-:W-:Y:S01]  /*92c0*/  @!P3 FMUL R183, R183, 16777216 ;  /* 0x4b800000b7b7b820 */ /* 0x000fe20000400000 */
[----:B------:R-:W-:Y:S01]  /*92d0*/  I2FP.F32.S32 R16, R15 ;  /* 0x0000000f00107245 */ /* 0x000fe20000201400 */
[----:B------:R-:W-:Y:S01]  /*92e0*/  @!P3 FMUL R29, R29, 16777216 ;  /* 0x4b8000001d1db820 */ /* 0x000fe20000400000 */
[----:B------:R-:W-:Y:S01]  /*92f0*/  @!P3 FMUL R179, R179, 16777216 ;  /* 0x4b800000b3b3b820 */ /* 0x000fe20000400000 */
[----:B------:R-:W0:Y:S01]  /*9300*/  MUFU.RCP R8, R45 ;  /* 0x0000002d00087308 */ /* 0x000e220000001000 */
[----:B------:R-:W-:Y:S01]  /*9310*/  @!P3 FMUL R33, R33, 16777216 ;  /* 0x4b8000002121b820 */ /* 0x000fe20000400000 */
[----:B------:R-:W-:Y:S01]  /*9320*/  @!P3 FMUL R175, R175, 16777216 ;  /* 0x4b800000afafb820 */ /* 0x000fe20000400000 */
[----:B------:R-:W-:Y:S01]  /*9330*/  @!P3 FMUL R37, R37, 16777216 ;  /* 0x4b8000002525b820 */ /* 0x000fe20000400000 */
[----:B------:R-:W-:Y:S01]  /*9340*/  @!P3 FMUL R171, R171, 16777216 ;  /* 0x4b800000ababb820 */ /* 0x000fe20000400000 */
[----:B------:R-:W-:Y:S01]  /*9350*/  @!P3 FMUL R41, R41, 16777216 ;  /* 0x4b8000002929b820 */ /* 0x000fe20000400000 */
[----:B------:R-:W-:Y:S01]  /*9360*/  FFMA.FTZ R10, R10, 1.1920928955078125e-07, R7 ;  /* 0x340000000a0a7823 */ /* 0x000fe20000010007 */
[----:B------:R-:W-:Y:S01]  /*9370*/  @!P6 FMUL R30, R30, 16777216 ;  /* 0x4b8000001e1ee820 */ /* 0x000fe20000400000 */
[----:B------:R-:W2:Y:S01]  /*9380*/  MUFU.RCP R14, R36 ;  /* 0x00000024000e7308 */ /* 0x000ea20000001000 */
[----:B------:R-:W-:Y:S01]  /*9390*/  @!P6 FMUL R154, R154, 16777216 ;  /* 0x4b8000009a9ae820 */ /* 0x000fe20000400000 */
        /* <DEDUP_REMOVED lines=8> */
[----:B------:R-:W3:Y:S01]  /*9420*/  MUFU.RCP R7, R23 ;  /* 0x0000001700077308 */ /* 0x000ee20000001000 */
[----:B------:R-:W-:-:S02]  /*9430*/  IMAD.IADD R9, R52, 0x1, -R9 ;  /* 0x0000000134097824 */ /* 0x000fc400078e0a09 */
[C---:B0-----:R-:W-:Y:S01]  /*9440*/  FMUL R183, R8.reuse, R183 ;  /* 0x000000b708b77220 */ /* 0x041fe20000400000 */
[C---:B------:R-:W-:Y:S01]  /*9450*/  FMUL R34, R8.reuse, R29 ;  /* 0x0000001d08227220 */ /* 0x040fe20000400000 */
[C---:B------:R-:W-:Y:S01]  /*9460*/  FMUL R179, R8.reuse, R179 ;  /* 0x000000b308b37220 */ /* 0x040fe20000400000 */
[C---:B------:R-:W-:Y:S01]  /*9470*/  FMUL R38, R8.reuse, R33 ;  /* 0x0000002108267220 */ /* 0x040fe20000400000 */
[C---:B------:R-:W-:Y:S01]  /*9480*/  FMUL R175, R8.reuse, R175 ;  /* 0x000000af08af7220 */ /* 0x040fe20000400000 */
[C---:B------:R-:W-:Y:S01]  /*9490*/  FMUL R42, R8.reuse, R37 ;  /* 0x00000025082a7220 */ /* 0x040fe20000400000 */
[----:B------:R-:W-:Y:S01]  /*94a0*/  FMUL R171, R8, R171 ;  /* 0x000000ab08ab7220 */ /* 0x000fe20000400000 */
[----:B------:R-:W-:Y:S02]  /*94b0*/  IMAD.IADD R12, R53, 0x1, -R12 ;  /* 0x00000001350c7824 */ /* 0x000fe400078e0a0c */
[----:B------:R-:W-:Y:S01]  /*94c0*/  FFMA.FTZ R16, R16, 1.1920928955078125e-07, R13 ;  /* 0x3400000010107823 */ /* 0x000fe2000001000d */
[----:B------:R-:W-:Y:S01]  /*94d0*/  FMUL R8, R8, R41 ;  /* 0x0000002908087220 */ /* 0x000fe20000400000 */
[C---:B------:R-:W-:Y:S01]  /*94e0*/  FMUL R30, R17.reuse, R30 ;  /* 0x0000001e111e7220 */ /* 0x040fe20000400000 */
[----:B------:R-:W-:Y:S01]  /*94f0*/  FMUL R13, R17, R154 ;  /* 0x0000009a110d7220 */ /* 0x000fe20000400000 */
[C---:B--2---:R-:W-:Y:S01]  /*9500*/  FMUL R181, R14.reuse, R181 ;  /* 0x000000b50eb57220 */ /* 0x044fe20000400000 */
[C---:B------:R-:W-:Y:S01]  /*9510*/  FMUL R36, R14.reuse, R31 ;  /* 0x0000001f0e247220 */ /* 0x040fe20000400000 */
[C---:B------:R-:W-:Y:S01]  /*9520*/  FMUL R169, R14.reuse, R169 ;  /* 0x000000a90ea97220 */ /* 0x040fe20000400000 */
[C---:B------:R-:W-:Y:S01]  /*9530*/  FMUL R46, R14.reuse, R43 ;  /* 0x0000002b0e2e7220 */ /* 0x040fe20000400000 */
[C---:B------:R-:W-:Y:S01]  /*9540*/  FMUL R177, R14.reuse, R177 ;  /* 0x000000b10eb17220 */ /* 0x040fe20000400000 */
[C---:B------:R-:W-:Y:S01]  /*9550*/  FMUL R40, R14.reuse, R35 ;  /* 0x000000230e287220 */ /* 0x040fe20000400000 */
[C---:B------:R-:W-:Y:S01]  /*9560*/  FMUL R173, R14.reuse, R173 ;  /* 0x000000ad0ead7220 */ /* 0x040fe20000400000 */
[----:B------:R-:W-:Y:S01]  /*9570*/  FMUL R44, R14, R39 ;  /* 0x000000270e2c7220 */ /* 0x000fe20000400000 */
[----:B------:R-:W-:-:S02]  /*9580*/  IMAD.MOV.U32 R14, RZ, RZ, 0x3dc6b27f ;  /* 0x3dc6b27fff0e7424 */ /* 0x000fc400078e00ff */
[----:B------:R-:W-:Y:S01]  /*9590*/  FADD R9, R9, -1 ;  /* 0xbf80000009097421 */ /* 0x000fe20000000000 */
[----:B------:R-:W-:Y:S01]  /*95a0*/  FADD R12, R12, -1 ;  /* 0xbf8000000c0c7421 */ /* 0x000fe20000000000 */
[----:B------:R-:W-:Y:S01]  /*95b0*/  F2FP.BF16.F32.PACK_AB R49, R171, R8 ;  /* 0x00000008ab31723e */ /* 0x000fe200000010ff */
[----:B------:R-:W-:Y:S01]  /*95c0*/  @!P6 FMUL R18, R18, 16777216 ;  /* 0x4b8000001212e820 */ /* 0x000fe20000400000 */
[----:B------:R-:W-:Y:S01]  /*95d0*/  F2FP.BF16.F32.PACK_AB R51, R30, R13 ;  /* 0x0000000d1e33723e */ /* 0x000fe200000010ff */
[CC--:B------:R-:W-:Y:S01]  /*95e0*/  FFMA.FTZ R8, R9.reuse, R14.reuse, -0.16845393180847167969 ;  /* 0xbe2c7f3009087423 */ /* 0x0c0fe2000001000e */
[----:B------:R-:W-:Y:S01]  /*95f0*/  FFMA.FTZ R13, R12, R14, -0.16845393180847167969 ;  /* 0xbe2c7f300c0d7423 */ /* 0x000fe2000001000e */
[----:B------:R-:W-:Y:S01]  /*9600*/  @!P6 FMUL R166, R166, 16777216 ;  /* 0x4b800000a6a6e820 */ /* 0x000fe20000400000 */
[----:B------:R-:W-:Y:S01]  /*9610*/  @!P6 FMUL R22, R22, 16777216 ;  /* 0x4b8000001616e820 */ /* 0x000fe20000400000 */
[----:B------:R-:W-:Y:S01]  /*9620*/  @!P6 FMUL R162, R162, 16777216 ;  /* 0x4b800000a2a2e820 */ /* 0x000fe20000400000 */
[----:B------:R-:W-:Y:S01]  /*9630*/  @!P6 FMUL R26, R26, 16777216 ;  /* 0x4b8000001a1ae820 */ /* 0x000fe20000400000 */
[----:B------:R-:W-:Y:S01]  /*9640*/  @!P6 FMUL R158, R158, 16777216 ;  /* 0x4b8000009e9ee820 */ /* 0x000fe20000400000 */
[----:B------:R-:W-:Y:S01]  /*9650*/  FFMA.FTZ R8, R9, R8, 0.1716887056827545166 ;  /* 0x3e2fcf2a09087423 */ /* 0x000fe20000010008 */
[----:B------:R-:W-:Y:S01]  /*9660*/  @!P4 FMUL R20, R20, 16777216 ;  /* 0x4b8000001414c820 */ /* 0x000fe20000400000 */
[----:B------:R-:W-:Y:S01]  /*9670*/  @!P4 FMUL R164, R164, 16777216 ;  /* 0x4b800000a4a4c820 */ /* 0x000fe20000400000 */
[----:B------:R-:W-:Y:S01]  /*9680*/  @!P4 FMUL R24, R24, 16777216 ;  /* 0x4b8000001818c820 */ /* 0x000fe20000400000 */
[----:B------:R-:W-:Y:S01]  /*9690*/  @!P4 FMUL R160, R160, 16777216 ;  /* 0x4b800000a0a0c820 */ /* 0x000fe20000400000 */
[----:B------:R-:W-:Y:S01]  /*96a0*/  @!P4 FMUL R28, R28, 16777216 ;  /* 0x4b8000001c1cc820 */ /* 0x000fe20000400000 */
[----:B------:R-:W-:Y:S01]  /*96b0*/  @!P4 FMUL R156, R156, 16777216 ;  /* 0x4b8000009c9cc820 */ /* 0x000fe20000400000 */
[----:B------:R-:W-:Y:S01]  /*96c0*/  @!P4 FMUL R32, R32, 16777216 ;  /* 0x4b8000002020c820 */ /* 0x000fe20000400000 */
[----:B------:R-:W-:Y:S01]  /*96d0*/  FFMA.FTZ R13, R12, R13, 0.1716887056827545166 ;  /* 0x3e2fcf2a0c0d7423 */ /* 0x000fe2000001000d */
[----:B------:R-:W-:Y:S01]  /*96e0*/  @!P4 FMUL R152, R152, 16777216 ;  /* 0x4b8000009898c820 */ /* 0x000fe20000400000 */
[C---:B------:R-:W-:Y:S01]  /*96f0*/  FMUL R18, R17.reuse, R18 ;  /* 0x0000001211127220 */ /* 0x040fe20000400000 */
[C---:B------:R-:W-:Y:S01]  /*9700*/  FMUL R19, R17.reuse, R166 ;  /* 0x000000a611137220 */ /* 0x040fe20000400000 */
[C---:B------:R-:W-:Y:S01]  /*9710*/  FMUL R22, R17.reuse, R22 ;  /* 0x0000001611167220 */ /* 0x040fe20000400000 */
[C---:B------:R-:W-:Y:S01]  /*9720*/  FMUL R21, R17.reuse, R162 ;  /* 0x000000a211157220 */ /* 0x040fe20000400000 */
[C---:B------:R-:W-:Y:S01]  /*9730*/  FMUL R26, R17.reuse, R26 ;  /* 0x0000001a111a7220 */ /* 0x040fe20000400000 */
[----:B------:R-:W-:Y:S01]  /*9740*/  FMUL R25, R17, R158 ;  /* 0x0000009e11197220 */ /* 0x000fe20000400000 */
[----:B------:R-:W-:-:S02]  /*9750*/  IMAD.IADD R6, R47, 0x1, -R6 ;  /* 0x000000012f067824 */ /* 0x000fc400078e0a06 */
[----:B------:R-:W-:Y:S01]  /*9760*/  FFMA.FTZ R8, R9, R8, -0.17900948226451873779 ;  /* 0xbe374e4309087423 */ /* 0x000fe20000010008 */
[C---:B---3--:R-:W-:Y:S01]  /*9770*/  FMUL R20, R7.reuse, R20 ;  /* 0x0000001407147220 */ /* 0x048fe20000400000 */
[C---:B------:R-:W-:Y:S01]  /*9780*/  FMUL R17, R7.reuse, R164 ;  /* 0x000000a407117220 */ /* 0x040fe20000400000 */
[C---:B------:R-:W-:Y:S01]  /*9790*/  FMUL R24, R7.reuse, R24 ;  /* 0x0000001807187220 */ /* 0x040fe20000400000 */
[C---:B------:R-:W-:Y:S01]  /*97a0*/  FMUL R23, R7.reuse, R160 ;  /* 0x000000a007177220 */ /* 0x040fe20000400000 */
[C---:B------:R-:W-:Y:S01]  /*97b0*/  FMUL R28, R7.reuse, R28 ;  /* 0x0000001c071c7220 */ /* 0x040fe20000400000 */
[C---:B------:R-:W-:Y:S01]  /*97c0*/  FMUL R27, R7.reuse, R156 ;  /* 0x0000009c071b7220 */ /* 0x040fe20000400000 */
[C---:B------:R-:W-:Y:S01]  /*97d0*/  FMUL R32, R7.reuse, R32 ;  /* 0x0000002007207220 */ /* 0x040fe20000400000 */
[----:B------:R-:W-:Y:S01]  /*97e0*/  FFMA.FTZ R13, R12, R13, -0.17900948226451873779 ;  /* 0xbe374e430c0d7423 */ /* 0x000fe2000001000d */
[----:B------:R-:W-:Y:S01]  /*97f0*/  FMUL R7, R7, R152 ;  /* 0x0000009807077220 */ /* 0x000fe20000400000 */
[----:B------:R-:W-:Y:S01]  /*9800*/  FADD R6, R6, -1 ;  /* 0xbf80000006067421 */ /* 0x000fe20000000000 */
[----:B------:R-:W-:Y:S01]  /*9810*/  FFMA.FTZ R8, R9, R8, 0.20512372255325317383 ;  /* 0x3e520bf409087423 */ /* 0x000fe20000010008 */
[----:B------:R-:W-:Y:S01]  /*9820*/  FFMA.FTZ R13, R12, R13, 0.20512372255325317383 ;  /* 0x3e520bf40c0d7423 */ /* 0x000fe2000001000d */
[----:B------:R-:W-:Y:S01]  /*9830*/  F2FP.BF16.F32.PACK_AB R48, R169, R46 ;  /* 0x0000002ea930723e */ /* 0x000fe200000010ff */
[----:B------:R-:W-:Y:S01]  /*9840*/  IMAD.IADD R15, R54, 0x1, -R15 ;  /* 0x00000001360f7824 */ /* 0x000fe200078e0a0f */
[----:B------:R-:W-:Y:S01]  /*9850*/  F2FP.BF16.F32.PACK_AB R50, R32, R7 ;  /* 0x000000072032723e */ /* 0x000fe200000010ff */
[----:B------:R-:W-:Y:S01]  /*9860*/  FFMA.FTZ R7, R6, R14, -0.16845393180847167969 ;  /* 0xbe2c7f3006077423 */ /* 0x000fe2000001000e */
[----:B------:R-:W-:Y:S01]  /*9870*/  FFMA.FTZ R8, R9, R8, -0.24046532809734344482 ;  /* 0xbe763c8b09087423 */ /* 0x000fe20000010008 */
[----:B------:R-:W-:Y:S01]  /*9880*/  FFMA.FTZ R13, R12, R13, -0.24046532809734344482 ;  /* 0xbe763c8b0c0d7423 */ /* 0x000fe2000001000d */
[----:B------:R-:W-:Y:S01]  /*9890*/  FADD R15, R15, -1 ;  /* 0xbf8000000f0f7421 */ /* 0x000fe20000000000 */
[----:B------:R-:W-:Y:S01]  /*98a0*/  FFMA.FTZ R7, R6, R7, 0.1716887056827545166 ;  /* 0x3e2fcf2a06077423 */ /* 0x000fe20000010007 */
[C---:B------:R-:W-:Y:S01]  /*98b0*/  FFMA.FTZ R8, R9.reuse, R8, 0.28857114911079406738 ;  /* 0x3e93bf9909087423 */ /* 0x040fe20000010008 */
[----:B------:R-:W-:Y:S01]  /*98c0*/  FFMA.FTZ R13, R12, R13, 0.28857114911079406738 ;  /* 0x3e93bf990c0d7423 */ /* 0x000fe2000001000d */
[----:B------:R0:W-:Y:S01]  /*98d0*/  STSM.16.M88.4 [R3], R48 ;  /* 0x0000003003007844 */ /* 0x0001e20000000200 */
[----:B------:R-:W-:Y:S01]  /*98e0*/  FFMA.FTZ R7, R6, R7, -0.17900948226451873779 ;  /* 0xbe374e4306077423 */ /* 0x000fe20000010007 */
[----:B------:R-:W-:Y:S01]  /*98f0*/  FFMA.FTZ R8, R9, R8, -0.36067417263984680176 ;  /* 0xbeb8aa4909087423 */ /* 0x000fe20000010008 */
[----:B------:R-:W-:Y:S01]  /*9900*/  FFMA.FTZ R13, R12, R13, -0.36067417263984680176 ;  /* 0xbeb8aa490c0d7423 */ /* 0x000fe2000001000d */
[----:B------:R-:W-:Y:S01]  /*9910*/  FFMA.FTZ R14, R15, R14, -0.16845393180847167969 ;  /* 0xbe2c7f300f0e7423 */ /* 0x000fe2000001000e */
[----:B------:R-:W-:Y:S01]  /*9920*/  FFMA.FTZ R7, R6, R7, 0.20512372255325317383 ;  /* 0x3e520bf406077423 */ /* 0x000fe20000010007 */
[----:B------:R-:W-:Y:S01]  /*9930*/  FFMA.FTZ R8, R9, R8, 0.48089820146560668945 ;  /* 0x3ef6384a09087423 */ /* 0x000fe20000010008 */
[----:B------:R-:W-:Y:S01]  /*9940*/  FFMA.FTZ R13, R12, R13, 0.48089820146560668945 ;  /* 0x3ef6384a0c0d7423 */ /* 0x000fe2000001000d */
[----:B------:R-:W-:Y:S01]  /*9950*/  ISETP.GE.U32.AND P0, PT, R47, 0x7f800000, PT ;  /* 0x7f8000002f00780c */ /* 0x000fe20003f06070 */
[----:B------:R-:W-:Y:S01]  /*9960*/  FFMA.FTZ R7, R6, R7, -0.24046532809734344482 ;  /* 0xbe763c8b06077423 */ /* 0x000fe20000010007 */
[----:B------:R-:W-:Y:S01]  /*9970*/  FFMA.FTZ R8, R9, R8, -0.72134751081466674805 ;  /* 0xbf38aa3b09087423 */ /* 0x000fe20000010008 */
[----:B------:R-:W-:Y:S01]  /*9980*/  FFMA.FTZ R13, R12, R13, -0.72134751081466674805 ;  /* 0xbf38aa3b0c0d7423 */ /* 0x000fe2000001000d */
[----:B------:R-:W-:Y:S01]  /*9990*/  FFMA.FTZ R14, R15, R14, 0.1716887056827545166 ;  /* 0x3e2fcf2a0f0e7423 */ /* 0x000fe2000001000e */
[----:B------:R-:W-:Y:S01]  /*99a0*/  FFMA.FTZ R7, R6, R7, 0.28857114911079406738 ;  /* 0x3e93bf9906077423 */ /* 0x000fe20000010007 */
[----:B------:R-:W-:Y:S01]  /*99b0*/  FMUL R8, R9, R8 ;  /* 0x0000000809087220 */ /* 0x000fe20000400000 */
[----:B------:R-:W-:Y:S01]  /*99c0*/  FMUL R13, R12, R13 ;  /* 0x0000000d0c0d7220 */ /* 0x000fe20000400000 */
[----:B------:R-:W-:Y:S01]  /*99d0*/  FFMA.FTZ R14, R15, R14, -0.17900948226451873779 ;  /* 0xbe374e430f0e7423 */ /* 0x000fe2000001000e */
[----:B------:R-:W-:Y:S01]  /*99e0*/  FFMA.FTZ R7, R6, R7, -0.36067417263984680176 ;  /* 0xbeb8aa4906077423 */ /* 0x000fe20000010007 */
[----:B------:R-:W-:Y:S01]  /*99f0*/  FMUL R8, R9, R8 ;  /* 0x0000000809087220 */ /* 0x000fe20000400000 */
[----:B------:R-:W-:Y:S01]  /*9a00*/  FMUL R13, R12, R13 ;  /* 0x0000000d0c0d7220 */ /* 0x000fe20000400000 */
[----:B------:R-:W-:Y:S01]  /*9a10*/  FFMA.FTZ R14, R15, R14, 0.20512372255325317383 ;  /* 0x3e520bf40f0e7423 */ /* 0x000fe2000001000e */
[----:B------:R-:W-:Y:S01]  /*9a20*/  FFMA.FTZ R7, R6, R7, 0.48089820146560668945 ;  /* 0x3ef6384a06077423 */ /* 0x000fe20000010007 */
[----:B------:R-:W-:Y:S01]  /*9a30*/  FFMA.FTZ R9, R9, 1.4426950216293334961, R8 ;  /* 0x3fb8aa3b09097823 */ /* 0x000fe20000010008 */
[----:B------:R-:W-:Y:S01]  /*9a40*/  FFMA.FTZ R12, R12, 1.4426950216293334961, R13 ;  /* 0x3fb8aa3b0c0c7823 */ /* 0x000fe2000001000d */
[----:B------:R-:W-:Y:S01]  /*9a50*/  FFMA.FTZ R14, R15, R14, -0.24046532809734344482 ;  /* 0xbe763c8b0f0e7423 */ /* 0x000fe2000001000e */
[----:B------:R-:W-:Y:S01]  /*9a60*/  FFMA.FTZ R7, R6, R7, -0.72134751081466674805 ;  /* 0xbf38aa3b06077423 */ /* 0x000fe20000010007 */
[----:B------:R-:W-:Y:S01]  /*9a70*/  FADD R80, R10, R9 ;  /* 0x000000090a507221 */ /* 0x000fe20000000000 */
[----:B------:R-:W-:Y:S01]  /*9a80*/  FADD R81, R11, R12 ;  /* 0x0000000c0b517221 */ /* 0x000fe20000000000 */
[----:B------:R-:W-:Y:S01]  /*9a90*/  BAR.SYNC.DEFER_BLOCKING 0x0 ;  /* 0x0000000000007b1d */ /* 0x000fe20000010000 */
[C---:B------:R-:W-:Y:S01]  /*9aa0*/  FMUL R7, R6.reuse, R7 ;  /* 0x0000000706077220 */ /* 0x040fe20000400000 */
[----:B------:R-:W-:Y:S01]  /*9ab0*/  FSETP.NEU.AND P3, PT, R47, RZ, PT ;  /* 0x000000ff2f00720b */ /* 0x000fe20003f6d000 */
[----:B------:R-:W-:Y:S01]  /*9ac0*/  FFMA.FTZ R14, R15, R14, 0.28857114911079406738 ;  /* 0x3e93bf990f0e7423 */ /* 0x000fe2000001000e */
[----:B------:R-:W-:Y:S01]  /*9ad0*/  F2FP.BF16.F32.PACK_AB R44, R173, R44 ;  /* 0x0000002cad2c723e */ /* 0x000fe200000010ff */
[----:B------:R-:W-:Y:S01]  /*9ae0*/  FMUL R7, R6, R7 ;  /* 0x0000000706077220 */ /* 0x000fe20000400000 */
[----:B------:R-:W-:Y:S01]  /*9af0*/  F2FP.BF16.F32.PACK_AB R45, R175, R42 ;  /* 0x0000002aaf2d723e */ /* 0x000fe200000010ff */
[C---:B------:R-:W-:Y:S01]  /*9b00*/  FFMA.FTZ R14, R15.reuse, R14, -0.36067417263984680176 ;  /* 0xbeb8aa490f0e7423 */ /* 0x040fe2000001000e */
[----:B------:R-:W-:Y:S01]  /*9b10*/  F2FP.BF16.F32.PACK_AB R46, R28, R27 ;  /* 0x0000001b1c2e723e */ /* 0x000fe200000010ff */
[----:B------:R-:W-:Y:S01]  /*9b20*/  FFMA.FTZ R6, R6, 1.4426950216293334961, R7 ;  /* 0x3fb8aa3b06067823 */ /* 0x000fe20000010007 */
[----:B------:R-:W-:Y:S01]  /*9b30*/  ISETP.GE.U32.AND P1, PT, R52, 0x7f800000, PT ;  /* 0x7f8000003400780c */ /* 0x000fe20003f26070 */
[----:B------:R-:W-:Y:S01]  /*9b40*/  FFMA.FTZ R14, R15, R14, 0.48089820146560668945 ;  /* 0x3ef6384a0f0e7423 */ /* 0x000fe2000001000e */
[----:B------:R-:W-:Y:S01]  /*9b50*/  ISETP.GE.U32.AND P4, PT, R54, 0x7f800000, PT ;  /* 0x7f8000003600780c */ /* 0x000fe20003f86070 */
[----:B------:R-:W-:Y:S01]  /*9b60*/  FADD R5, R5, R6 ;  /* 0x0000000605057221 */ /* 0x000fe20000000000 */
[----:B------:R-:W-:-:S02]  /*9b70*/  @P0 IMAD.MOV.U32 R6, RZ, RZ, 0x7f800000 ;  /* 0x7f800000ff060424 */ /* 0x000fc400078e00ff */
[----:B------:R-:W-:Y:S01]  /*9b80*/  FFMA.FTZ R14, R15, R14, -0.72134751081466674805 ;  /* 0xbf38aa3b0f0e7423 */ /* 0x000fe2000001000e */
[----:B------:R-:W2:Y:S01]  /*9b90*/  LDC.64 R30, c[0x0][0x228] ;  /* 0x00008a00ff1e7b82 */ /* 0x000ea20000000a00 */
[----:B------:R-:W-:Y:S01]  /*9ba0*/  F2FP.BF16.F32.PACK_AB R40, R177, R40 ;  /* 0x00000028b128723e */ /* 0x000fe200000010ff */
[----:B------:R-:W-:Y:S01]  /*9bb0*/  @P0 FFMA.FTZ R5, R47, R6, +INF ;  /* 0x7f8000002f050423 */ /* 0x000fe20000010006 */
[----:B------:R-:W-:Y:S01]  /*9bc0*/  F2FP.BF16.F32.PACK_AB R47, R26, R25 ;  /* 0x000000191a2f723e */ /* 0x000fe200000010ff */
[----:B------:R-:W-:Y:S01]  /*9bd0*/  FMUL R14, R15, R14 ;  /* 0x0000000e0f0e7220 */ /* 0x000fe20000400000 */
[----:B------:R-:W-:Y:S01]  /*9be0*/  F2FP.BF16.F32.PACK_AB R41, R179, R38 ;  /* 0x00000026b329723e */ /* 0x000fe200000010ff */
[----:B------:R-:W-:Y:S01]  /*9bf0*/  IMAD R39, R85, 0xa, RZ ;  /* 0x0000000a55277824 */ /* 0x000fe200078e02ff */
[----:B------:R-:W-:Y:S01]  /*9c00*/  F2FP.BF16.F32.PACK_AB R42, R24, R23 ;  /* 0x00000017182a723e */ /* 0x000fe200000010ff */
[----:B------:R-:W3:Y:S01]  /*9c10*/  LDS.128 R8, [R84] ;  /* 0x0000000054087984 */ /* 0x000ee20000000c00 */
[C---:B------:R-:W-:Y:S01]  /*9c20*/  FMUL R14, R15.reuse, R14 ;  /* 0x0000000e0f0e7220 */ /* 0x040fe20000400000 */
[----:B------:R-:W-:Y:S01]  /*9c30*/  F2FP.BF16.F32.PACK_AB R43, R22, R21 ;  /* 0x00000015162b723e */ /* 0x000fe200000010ff */
[----:B------:R-:W-:Y:S01]  /*9c40*/  @P1 IMAD.MOV.U32 R7, RZ, RZ, 0x7f800000 ;  /* 0x7f800000ff071424 */ /* 0x000fe200078e00ff */
[----:B------:R-:W-:Y:S01]  /*9c50*/  BAR.SYNC.DEFER_BLOCKING 0x0 ;  /* 0x0000000000007b1d */ /* 0x000fe20000010000 */
[----:B------:R-:W-:Y:S01]  /*9c60*/  FFMA.FTZ R15, R15, 1.4426950216293334961, R14 ;  /* 0x3fb8aa3b0f0f7823 */ /* 0x000fe2000001000e */
[----:B------:R-:W-:Y:S01]  /*9c70*/  ISETP.GE.U32.AND P5, PT, R53, 0x7f800000, PT ;  /* 0x7f8000003500780c */ /* 0x000fe20003fa6070 */
[----:B------:R-:W-:Y:S01]  /*9c80*/  @P1 FFMA.FTZ R80, R52, R7, +INF ;  /* 0x7f80000034501423 */ /* 0x000fe20000010007 */
[----:B------:R-:W-:-:S02]  /*9c90*/  @P4 IMAD.MOV.U32 R7, RZ, RZ, 0x7f800000 ;  /* 0x7f800000ff074424 */ /* 0x000fc400078e00ff */
[----:B------:R-:W-:Y:S01]  /*9ca0*/  FADD R82, R16, R15 ;  /* 0x0000000f10527221 */ /* 0x000fe20000000000 */
[----:B-1----:R-:W-:Y:S01]  /*9cb0*/  PRMT R198, R199, 0x6540, R198 ;  /* 0x00006540c7c67816 */ /* 0x002fe200000000c6 */
[C---:B------:R-:W-:Y:S02]  /*9cc0*/  IMAD.SHL.U32 R23, R85.reuse, 0x2, RZ ;  /* 0x0000000255177824 */ /* 0x040fe400078e00ff */
[----:B------:R-:W-:Y:S01]  /*9cd0*/  @P4 FFMA.FTZ R82, R54, R7, +INF ;  /* 0x7f80000036524423 */ /* 0x000fe20000010007 */
[C---:B------:R-:W-:Y:S01]  /*9ce0*/  IMAD.SHL.U32 R27, R85.reuse, 0x4, RZ ;  /* 0x00000004551b7824 */ /* 0x040fe200078e00ff */
[----:B------:R-:W-:Y:S01]  /*9cf0*/  FSETP.NEU.AND P2, PT, R52, RZ, PT ;  /* 0x000000ff3400720b */ /* 0x000fe20003f4d000 */
[----:B------:R-:W-:Y:S01]  /*9d00*/  IMAD R7, R198, UR5, RZ ;  /* 0x00000005c6077c24 */ /* 0x000fe2000f8e02ff */
[----:B------:R-:W-:Y:S01]  /*9d10*/  USHF.L.U32 UR5, UR4, 0x1, URZ ;  /* 0x0000000104057899 */ /* 0x000fe2000800063f */
[----:B------:R-:W-:Y:S01]  /*9d20*/  IMAD R29, R85, 0x5, RZ ;  /* 0x00000005551d7824 */ /* 0x000fe200078e02ff */
[----:B------:R-:W-:Y:S01]  /*9d30*/  FSETP.NEU.AND P1, PT, R53, RZ, PT ;  /* 0x000000ff3500720b */ /* 0x000fe20003f2d000 */
[----:B------:R-:W-:Y:S01]  /*9d40*/  @P5 IMAD.MOV.U32 R6, RZ, RZ, 0x7f800000 ;  /* 0x7f800000ff065424 */ /* 0x000fe200078e00ff */
[----:B------:R-:W-:Y:S01]  /*9d50*/  FSETP.NEU.AND P0, PT, R54, RZ, PT ;  /* 0x000000ff3600720b */ /* 0x000fe20003f0d000 */
[----:B------:R-:W-:Y:S01]  /*9d60*/  IMAD.SHL.U32 R21, R7, 0x2, RZ ;  /* 0x0000000207157824 */ /* 0x000fe200078e00ff */
[----:B------:R-:W-:Y:S01]  /*9d70*/  FSEL R5, R5, -INF , P3 ;  /* 0xff80000005057808 */ /* 0x000fe20001800000 */
[----:B------:R-:W-:Y:S01]  /*9d80*/  @P5 FFMA.FTZ R81, R53, R6, +INF ;  /* 0x7f80000035515423 */ /* 0x000fe20000010006 */
[----:B------:R-:W-:Y:S01]  /*9d90*/  IMAD.HI R16, R7, 0x2, RZ ;  /* 0x0000000207107827 */ /* 0x000fe200078e02ff */
[----:B------:R-:W-:-:S02]  /*9da0*/  FSEL R82, R82, -INF , P0 ;  /* 0xff80000052527808 */ /* 0x000fc40000000000 */
[----:B--2---:R-:W-:Y:S01]  /*9db0*/  IADD3 R6, P4, P5, R21, UR5, R30 ;  /* 0x0000000515067c10 */ /* 0x004fe2000fd9e01e */
[----:B------:R1:W-:Y:S01]  /*9dc0*/  STSM.16.M88.4 [R3], R44 ;  /* 0x0000002c03007844 */ /* 0x0003e20000000200 */
[----:B------:R-:W-:Y:S01]  /*9dd0*/  UIMAD.WIDE UR4, UR4, 0x2, URZ ;  /* 0x00000002040478a5 */ /* 0x000fe2000f8e023f */
[C---:B------:R-:W-:Y:S01]  /*9de0*/  IMAD R33, R85.reuse, 0x7, RZ ;  /* 0x0000000755217824 */ /* 0x040fe200078e02ff */
[C---:B------:R-:W-:Y:S01]  /*9df0*/  LEA R22, P6, R85.reuse, R6, 0x2 ;  /* 0x0000000655167211 */ /* 0x040fe200078c10ff */
[----:B------:R-:W-:Y:S01]  /*9e00*/  BAR.SYNC.DEFER_BLOCKING 0x0 ;  /* 0x0000000000007b1d */ /* 0x000fe20000010000 */
[----:B------:R-:W-:Y:S01]  /*9e10*/  IMAD R25, R85, 0x3, RZ ;  /* 0x0000000355197824 */ /* 0x000fe200078e02ff */
[----:B------:R-:W-:Y:S01]  /*9e20*/  FSEL R81, R81, -INF , P1 ;  /* 0xff80000051517808 */ /* 0x000fe20000800000 */
[C---:B------:R-:W-:Y:S01]  /*9e30*/  IMAD R37, R85.reuse, 0x9, RZ ;  /* 0x0000000955257824 */ /* 0x040fe200078e02ff */
[----:B------:R-:W-:Y:S01]  /*9e40*/  IADD3.X R7, R16, UR5, R31, P4, P5 ;  /* 0x0000000510077c10 */ /* 0x000fe2000a7ea41f */
[----:B------:R-:W-:-:S02]  /*9e50*/  IMAD R31, R85, 0x6, RZ ;  /* 0x00000006551f7824 */ /* 0x000fc400078e02ff */
[----:B------:R-:W-:Y:S01]  /*9e60*/  FFMA R4, R5, 0.69314718246459960938, R4 ;  /* 0x3f31721805047823 */ /* 0x000fe20000000004 */
[----:B0-----:R-:W-:Y:S02]  /*9e70*/  IMAD R49, R85, 0xf, RZ ;  /* 0x0000000f55317824 */ /* 0x001fe400078e02ff */
[----:B------:R-:W-:Y:S01]  /*9e80*/  FFMA R128, R81, 0.69314718246459960938, R128 ;  /* 0x3f31721851807823 */ /* 0x000fe20000000080 */
[----:B------:R-:W-:Y:S01]  /*9e90*/  IMAD.SHL.U32 R51, R85, 0x10, RZ ;  /* 0x0000001055337824 */ /* 0x000fe200078e00ff */
[----:B------:R-:W-:Y:S01]  /*9ea0*/  IADD3 R24, P4, R31, R6, RZ ;  /* 0x000000061f187210 */ /* 0x000fe20007f9e0ff */
[C---:B------:R-:W-:Y:S01]  /*9eb0*/  IMAD R53, R85.reuse, 0x11, RZ ;  /* 0x0000001155357824 */ /* 0x040fe200078e02ff */
[----:B-1----:R-:W-:Y:S01]  /*9ec0*/  F2FP.BF16.F32.PACK_AB R46, R20, R17 ;  /* 0x00000011142e723e */ /* 0x002fe200000010ff */
[C---:B------:R-:W-:Y:S01]  /*9ed0*/  IMAD R57, R85.reuse, 0x13, RZ ;  /* 0x0000001355397824 */ /* 0x040fe200078e02ff */
[----:B------:R-:W-:Y:S01]  /*9ee0*/  F2FP.BF16.F32.PACK_AB R47, R18, R19 ;  /* 0x00000013122f723e */ /* 0x000fe200000010ff */
[----:B------:R-:W-:Y:S01]  /*9ef0*/  IMAD R91, R85, 0x26, RZ ;  /* 0x00000026555b7824 */ /* 0x000fe200078e02ff */
[----:B------:R-:W-:Y:S01]  /*9f00*/  F2FP.BF16.F32.PACK_AB R44, R181, R36 ;  /* 0x00000024b52c723e */ /* 0x000fe200000010ff */
[----:B------:R-:W-:Y:S01]  /*9f10*/  IMAD R93, R85, 0x28, RZ ;  /* 0x00000028555d7824 */ /* 0x000fe200078e02ff */
[----:B------:R-:W-:Y:S01]  /*9f20*/  F2FP.BF16.F32.PACK_AB R45, R183, R34 ;  /* 0x00000022b72d723e */ /* 0x000fe200000010ff */
[----:B------:R-:W-:Y:S01]  /*9f30*/  IMAD R61, R85, 0x15, RZ ;  /* 0x00000015553d7824 */ /* 0x000fe200078e02ff */
[-C--:B------:R-:W-:Y:S01]  /*9f40*/  IADD3 R20, P5, R23, R6.reuse, RZ ;  /* 0x0000000617147210 */ /* 0x080fe20007fbe0ff */
[----:B------:R-:W-:Y:S01]  /*9f50*/  IMAD R95, R85, 0x2a, RZ ;  /* 0x0000002a555f7824 */ /* 0x000fe200078e02ff */
[-C--:B------:R-:W-:Y:S01]  /*9f60*/  LEA.HI.X.SX32 R23, R23, R7.reuse, 0x1, P6 ;  /* 0x0000000717177211 */ /* 0x080fe200030f0eff */
[C---:B------:R-:W-:Y:S01]  /*9f70*/  IMAD R97, R85.reuse, 0x2c, RZ ;  /* 0x0000002c55617824 */ /* 0x040fe200078e02ff */
[----:B------:R-:W0:Y:S01]  /*9f80*/  LDS.128 R12, [R84] ;  /* 0x00000000540c7984 */ /* 0x000e220000000c00 */
[CC--:B------:R-:W-:Y:S01]  /*9f90*/  LEA.HI.X.SX32 R21, R85.reuse, R7.reuse, 0x1, P5 ;  /* 0x0000000755157211 */ /* 0x0c0fe200028f0eff */
[C---:B------:R-:W-:Y:S01]  /*9fa0*/  IMAD R65, R85.reuse, 0x17, RZ ;  /* 0x0000001755417824 */ /* 0x040fe200078e02ff */
[-C--:B------:R-:W-:Y:S01]  /*9fb0*/  LEA R26, P5, R85, R6.reuse, 0x3 ;  /* 0x00000006551a7211 */ /* 0x080fe200078a18ff */
[----:B------:R-:W-:Y:S01]  /*9fc0*/  BAR.SYNC.DEFER_BLOCKING 0x0 ;  /* 0x0000000000007b1d */ /* 0x000fe20000010000 */
[-C--:B------:R-:W-:Y:S01]  /*9fd0*/  IADD3 R28, P6, R39, R6.reuse, RZ ;  /* 0x00000006271c7210 */ /* 0x080fe20007fde0ff */
[----:B------:R-:W-:Y:S01]  /*9fe0*/  IMAD R99, R85, 0x2e, RZ ;  /* 0x0000002e55637824 */ /* 0x000fe200078e02ff */
[-C--:B------:R-:W-:Y:S01]  /*9ff0*/  LEA.HI.X.SX32 R27, R27, R7.reuse, 0x1, P5 ;  /* 0x000000071b1b7211 */ /* 0x080fe200028f0eff */
[----:B------:R-:W-:Y:S01]  /*a000*/  IMAD R101, R85, 0x30, RZ ;  /* 0x0000003055657824 */ /* 0x000fe200078e02ff */
[-C--:B------:R-:W-:Y:S01]  /*a010*/  LEA.HI.X.SX32 R29, R29, R7.reuse, 0x1, P6 ;  /* 0x000000071d1d7211 */ /* 0x080fe200030f0eff */
[C---:B------:R-:W-:Y:S01]  /*a020*/  IMAD R69, R85.reuse, 0x19, RZ ;  /* 0x0000001955457824 */ /* 0x040fe200078e02ff */
[C---:B------:R-:W-:Y:S01]  /*a030*/  LEA R34, P6, R85.reuse, R6, 0x4 ;  /* 0x0000000655227211 */ /* 0x040fe200078c20ff */
[----:B------:R-:W-:Y:S01]  /*a040*/  IMAD R103, R85, 0x32, RZ ;  /* 0x0000003255677824 */ /* 0x000fe200078e02ff */
[----:B------:R-:W-:Y:S01]  /*a050*/  LEA.HI.X.SX32 R25, R25, R7, 0x1, P4 ;  /* 0x0000000719197211 */ /* 0x000fe200020f0eff */
[----:B------:R-:W-:-:S02]  /*a060*/  IMAD R105, R85, 0x34, RZ ;  /* 0x0000003455697824 */ /* 0x000fc400078e02ff */
[----:B------:R-:W-:Y:S01]  /*a070*/  FFMA R129, R82, 0.69314718246459960938, R151 ;  /* 0x3f31721852817823 */ /* 0x000fe20000000097 */
[C---:B------:R-:W-:Y:S01]  /*a080*/  IMAD R73, R85.reuse, 0x1b, RZ ;  /* 0x0000001b55497824 */ /* 0x040fe200078e02ff */
[----:B------:R-:W-:Y:S01]  /*a090*/  ULDC UR4, c[0x0][0x27c] ;  /* 0x00009f0000047ab9 */ /* 0x000fe20000000800 */
[C---:B------:R-:W-:Y:S01]  /*a0a0*/  IMAD R107, R85.reuse, 0x36, RZ ;  /* 0x00000036556b7824 */ /* 0x040fe200078e02ff */
[----:B------:R-:W-:Y:S01]  /*a0b0*/  UIMAD UR4, UR21, UR4, URZ ;  /* 0x00000004150472a4 */ /* 0x000fe2000f8e023f */
[C---:B------:R-:W-:Y:S02]  /*a0c0*/  IMAD R109, R85.reuse, 0x38, RZ ;  /* 0x00000038556d7824 */ /* 0x040fe400078e02ff */
[C---:B------:R-:W-:Y:S01]  /*a0d0*/  IMAD R77, R85.reuse, 0x1d, RZ ;  /* 0x0000001d554d7824 */ /* 0x040fe200078e02ff */
[----:B------:R-:W-:Y:S01]  /*a0e0*/  USHF.L.U32 UR6, UR4, 0x2, URZ ;  /* 0x0000000204067899 */ /* 0x000fe2000800063f */
[C---:B------:R-:W-:Y:S01]  /*a0f0*/  IMAD R111, R85.reuse, 0x3a, RZ ;  /* 0x0000003a556f7824 */ /* 0x040fe200078e02ff */
[----:B------:R-:W-:Y:S01]  /*a100*/  UIMAD.WIDE UR4, UR4, 0x4, URZ ;  /* 0x00000004040478a5 */ /* 0x000fe2000f8e023f */
[C---:B------:R-:W-:Y:S01]  /*a110*/  IMAD R113, R85.reuse, 0x3c, RZ ;  /* 0x0000003c55717824 */ /* 0x040fe200078e02ff */
[----:B------:R1:W-:Y:S01]  /*a120*/  STSM.16.M88.4 [R3], R40 ;  /* 0x0000002803007844 */ /* 0x0003e20000000200 */
[----:B------:R-:W-:-:S02]  /*a130*/  IMAD R83, R85, 0x1f, RZ ;  /* 0x0000001f55537824 */ /* 0x000fc400078e02ff */
[C---:B------:R-:W-:Y:S01]  /*a140*/  IMAD R115, R85.reuse, 0x3e, RZ ;  /* 0x0000003e55737824 */ /* 0x040fe200078e02ff */
[----:B------:R-:W-:Y:S01]  /*a150*/  BAR.SYNC.DEFER_BLOCKING 0x0 ;  /* 0x0000000000007b1d */ /* 0x000fe20000010000 */
[C---:B-1----:R-:W-:Y:S02]  /*a160*/  IMAD R41, R85.reuse, 0xb, RZ ;  /* 0x0000000b55297824 */ /* 0x042fe400078e02ff */
[----:B------:R-:W-:-:S05]  /*a170*/  IMAD R43, R85, 0xc, RZ ;  /* 0x0000000c552b7824 */ /* 0x000fca00078e02ff */
[----:B------:R-:W-:-:S04]  /*a180*/  IADD3 R30, P4, R43, R6, RZ ;  /* 0x000000062b1e7210 */ /* 0x000fc80007f9e0ff */
[----:B------:R-:W-:Y:S01]  /*a190*/  LEA.HI.X.SX32 R31, R31, R7, 0x1, P4 ;  /* 0x000000071f1f7211 */ /* 0x000fe200020f0eff */
[----:B------:R-:W1:Y:S01]  /*a1a0*/  LDS.128 R16, [R84] ;  /* 0x0000000054107984 */ /* 0x000e620000000c00 */
[----:B------:R-:W-:Y:S01]  /*a1b0*/  BAR.SYNC.DEFER_BLOCKING 0x0 ;  /* 0x0000000000007b1d */ /* 0x000fe20000010000 */
[----:B------:R-:W-:-:S04]  /*a1c0*/  IADD3 R36, P4, R55, R6, RZ ;  /* 0x0000000637247210 */ /* 0x000fc80007f9e0ff */
[----:B------:R-:W-:Y:S02]  /*a1d0*/  LEA.HI.X.SX32 R37, R37, R7, 0x1, P4 ;  /* 0x0000000725257211 */ /* 0x000fe400020f0eff */
[----:B------:R-:W-:-:S04]  /*a1e0*/  IADD3 R42, P4, R67, R6, RZ ;  /* 0x00000006432a7210 */ /* 0x000fc80007f9e0ff */
[----:B------:R-:W-:Y:S02]  /*a1f0*/  LEA.HI.X.SX32 R43, R43, R7, 0x1, P4 ;  /* 0x000000072b2b7211 */ /* 0x000fe400020f0eff */
[----:B------:R-:W-:-:S04]  /*a200*/  IADD3 R48, P4, R79, R6, RZ ;  /* 0x000000064f307210 */ /* 0x000fc80007f9e0ff */
[----:B------:R-:W-:Y:S02]  /*a210*/  LEA.HI.X.SX32 R49, R49, R7, 0x1, P4 ;  /* 0x0000000731317211 */ /* 0x000fe400020f0eff */
[----:B------:R-:W-:-:S04]  /*a220*/  IADD3 R54, P4, R89, R6, RZ ;  /* 0x0000000659367210 */ /* 0x000fc80007f9e0ff */
[----:B------:R-:W-:Y:S01]  /*a230*/  LEA.HI.X.SX32 R55, R55, R7, 0x1, P4 ;  /* 0x0000000737377211 */ /* 0x000fe200020f0eff */
[----:B------:R2:W-:Y:S01]  /*a240*/  STSM.16.M88.4 [R3], R44 ;  /* 0x0000002c03007844 */ /* 0x0005e20000000200 */
[----:B------:R-:W-:Y:S01]  /*a250*/  BAR.SYNC.DEFER_BLOCKING 0x0 ;  /* 0x0000000000007b1d */ /* 0x000fe20000010000 */
[----:B------:R-:W-:-:S04]  /*a260*/  IADD3 R60, P4, R95, R6, RZ ;  /* 0x000000065f3c7210 */ /* 0x000fc80007f9e0ff */
[----:B------:R-:W-:Y:S02]  /*a270*/  LEA.HI.X.SX32 R61, R61, R7, 0x1, P4 ;  /* 0x000000073d3d7211 */ /* 0x000fe400020f0eff */
[----:B------:R-:W-:-:S04]  /*a280*/  IADD3 R66, P4, R101, R6, RZ ;  /* 0x0000000665427210 */ /* 0x000fc80007f9e0ff */
[-C--:B------:R-:W-:Y:S01]  /*a290*/  LEA.HI.X.SX32 R67, R67, R7.reuse, 0x1, P4 ;  /* 0x0000000743437211 */ /* 0x080fe200020f0eff */
[----:B--2---:R-:W-:Y:S01]  /*a2a0*/  IMAD R47, R85, 0xe, RZ ;  /* 0x0000000e552f7824 */ /* 0x004fe200078e02ff */
[-C--:B------:R-:W-:Y:S01]  /*a2b0*/  IADD3 R72, P4, R107, R6.reuse, RZ ;  /* 0x000000066b487210 */ /* 0x080fe20007f9e0ff */
[C---:B------:R-:W-:Y:S02]  /*a2c0*/  IMAD.SHL.U32 R3, R85.reuse, 0x8, RZ ;  /* 0x0000000855037824 */ /* 0x040fe400078e00ff */
[----:B------:R-:W-:Y:S01]  /*a2d0*/  IMAD R45, R85, 0xd, RZ ;  /* 0x0000000d552d7824 */ /* 0x000fe200078e02ff */
[----:B------:R-:W-:Y:S02]  /*a2e0*/  IADD3 R32, P5, R47, R6, RZ ;  /* 0x000000062f207210 */ /* 0x000fe40007fbe0ff */
[-C--:B------:R-:W-:Y:S02]  /*a2f0*/  LEA.HI.X.SX32 R35, R3, R7.reuse, 0x1, P6 ;  /* 0x0000000703237211 */ /* 0x080fe400030f0eff */
[----:B------:R-:W-:-:S02]  /*a300*/  LEA.HI.X.SX32 R33, R33, R7, 0x1, P5 ;  /* 0x0000000721217211 */ /* 0x000fc400028f0eff */
[-C--:B------:R-:W-:Y:S01]  /*a310*/  IADD3 R38, P5, R59, R6.reuse, RZ ;  /* 0x000000063b267210 */ /* 0x080fe20007fbe0ff */
[----:B---3--:R2:W-:Y:S01]  /*a320*/  STG.E.U16 desc[UR28][R6.64], R8 ;  /* 0x0000000806007986 */ /* 0x0085e2000c10151c */
[-C--:B------:R-:W-:Y:S02]  /*a330*/  IADD3 R40, P6, R63, R6.reuse, RZ ;  /* 0x000000063f287210 */ /* 0x080fe40007fde0ff */
[-C--:B------:R-:W-:Y:S02]  /*a340*/  LEA.HI.X.SX32 R39, R39, R7.reuse, 0x1, P5 ;  /* 0x0000000727277211 */ /* 0x080fe400028f0eff */
[----:B------:R-:W-:Y:S02]  /*a350*/  LEA.HI.X.SX32 R41, R41, R7, 0x1, P6 ;  /* 0x0000000729297211 */ /* 0x000fe400030f0eff */
[-C--:B------:R-:W-:Y:S02]  /*a360*/  IADD3 R44, P5, R71, R6.reuse, RZ ;  /* 0x00000006472c7210 */ /* 0x080fe40007fbe0ff */
[----:B------:R-:W-:-:S02]  /*a370*/  IADD3 R46, P6, R75, R6, RZ ;  /* 0x000000064b2e7210 */ /* 0x000fc40007fde0ff */
[-C--:B------:R-:W-:Y:S02]  /*a380*/  LEA.HI.X.SX32 R45, R45, R7.reuse, 0x1, P5 ;  /* 0x000000072d2d7211 */ /* 0x080fe400028f0eff */
[----:B------:R-:W-:Y:S02]  /*a390*/  LEA.HI.X.SX32 R47, R47, R7, 0x1, P6 ;  /* 0x000000072f2f7211 */ /* 0x000fe400030f0eff */
[-C--:B------:R-:W-:Y:S02]  /*a3a0*/  LEA R50, P5, R85, R6.reuse, 0x5 ;  /* 0x0000000655327211 */ /* 0x080fe400078a28ff */
[----:B------:R-:W-:Y:S02]  /*a3b0*/  IADD3 R52, P6, R87, R6, RZ ;  /* 0x0000000657347210 */ /* 0x000fe40007fde0ff */
[----:B------:R-:W3:Y:S01]  /*a3c0*/  LDS.128 R84, [R84] ;  /* 0x0000000054547984 */ /* 0x000ee20000000c00 */
[----:B--2---:R-:W-:Y:S02]  /*a3d0*/  PRMT R8, R8, 0x7632, R8 ;  /* 0x0000763208087816 */ /* 0x004fe40000000008 */
[----:B------:R-:W-:-:S02]  /*a3e0*/  PRMT R3, R9, 0x7632, R3 ;  /* 0x0000763209037816 */ /* 0x000fc40000000003 */
[-C--:B------:R-:W-:Y:S01]  /*a3f0*/  LEA.HI.X.SX32 R51, R51, R7.reuse, 0x1, P5 ;  /* 0x0000000733337211 */ /* 0x080fe200028f0eff */
[----:B------:R2:W-:Y:S01]  /*a400*/  STG.E.U16 desc[UR28][R20.64], R8 ;  /* 0x0000000814007986 */ /* 0x0005e2000c10151c */
[-C--:B------:R-:W-:Y:S02]  /*a410*/  IADD3 R56, P5, R91, R6.reuse, RZ ;  /* 0x000000065b387210 */ /* 0x080fe40007fbe0ff */
[-C--:B------:R-:W-:Y:S01]  /*a420*/  LEA.HI.X.SX32 R53, R53, R7.reuse, 0x1, P6 ;  /* 0x0000000735357211 */ /* 0x080fe200030f0eff */
[----:B------:R4:W-:Y:S01]  /*a430*/  STG.E.U16 desc[UR28][R22.64], R9 ;  /* 0x0000000916007986 */ /* 0x0009e2000c10151c */
[-C--:B------:R-:W-:Y:S02]  /*a440*/  IADD3 R58, P6, R93, R6.reuse, RZ ;  /* 0x000000065d3a7210 */ /* 0x080fe40007fde0ff */
[----:B------:R-:W-:Y:S01]  /*a450*/  LEA.HI.X.SX32 R57, R57, R7, 0x1, P5 ;  /* 0x0000000739397211 */ /* 0x000fe200028f0eff */
[----:B------:R5:W-:Y:S01]  /*a460*/  STG.E.U16 desc[UR28][R24.64], R3 ;  /* 0x0000000318007986 */ /* 0x000be2000c10151c */
[----:B------:R-:W-:-:S02]  /*a470*/  IADD3 R62, P5, R97, R6, RZ ;  /* 0x00000006613e7210 */ /* 0x000fc40007fbe0ff */
[----:B------:R-:W-:Y:S01]  /*a480*/  LEA.HI.X.SX32 R59, R59, R7, 0x1, P6 ;  /* 0x000000073b3b7211 */ /* 0x000fe200030f0eff */
[----:B------:R1:W-:Y:S01]  /*a490*/  STG.E.U16 desc[UR28][R26.64], R10 ;  /* 0x0000000a1a007986 */ /* 0x0003e2000c10151c */
[----:B--2---:R-:W-:Y:S01]  /*a4a0*/  PRMT R21, R10, 0x7632, R21 ;  /* 0x000076320a157816 */ /* 0x004fe20000000015 */
[----:B------:R-:W-:Y:S01]  /*a4b0*/  IMAD.SHL.U32 R8, R199, 0x2, RZ ;  /* 0x00000002c7087824 */ /* 0x000fe200078e00ff */
[----:B0-----:R-:W-:Y:S02]  /*a4c0*/  PRMT R20, R13, 0x7632, R20 ;  /* 0x000076320d147816 */ /* 0x001fe40000000014 */
[----:B----4-:R-:W-:Y:S01]  /*a4d0*/  PRMT R23, R11, 0x7632, R23 ;  /* 0x000076320b177816 */ /* 0x010fe20000000017 */
[----:B------:R0:W-:Y:S01]  /*a4e0*/  STG.E.U16 desc[UR28][R28.64], R21 ;  /* 0x000000151c007986 */ /* 0x0001e2000c10151c */
[----:B------:R-:W-:Y:S02]  /*a4f0*/  PRMT R22, R14, 0x7632, R22 ;  /* 0x000076320e167816 */ /* 0x000fe40000000016 */
[----:B-----5:R-:W-:Y:S01]  /*a500*/  PRMT R25, R12, 0x7632, R25 ;  /* 0x000076320c197816 */ /* 0x020fe20000000019 */
[----:B------:R2:W-:Y:S01]  /*a510*/  STG.E.U16 desc[UR28][R30.64], R11 ;  /* 0x0000000b1e007986 */ /* 0x0005e2000c10151c */
[----:B------:R-:W-:-:S02]  /*a520*/  IADD3 R64, P6, R99, R6, RZ ;  /* 0x0000000663407210 */ /* 0x000fc40007fde0ff */
[----:B------:R-:W-:Y:S01]  /*a530*/  PRMT R24, R15, 0x7632, R24 ;  /* 0x000076320f187816 */ /* 0x000fe20000000018 */
[----:B------:R4:W-:Y:S01]  /*a540*/  STG.E.U16 desc[UR28][R32.64], R23 ;  /* 0x0000001720007986 */ /* 0x0009e2000c10151c */
[-C--:B------:R-:W-:Y:S02]  /*a550*/  LEA.HI.X.SX32 R63, R63, R7.reuse, 0x1, P5 ;  /* 0x000000073f3f7211 */ /* 0x080fe400028f0eff */
[-C--:B------:R-:W-:Y:S01]  /*a560*/  IADD3 R68, P5, R103, R6.reuse, RZ ;  /* 0x0000000667447210 */ /* 0x080fe20007fbe0ff */
[----:B------:R3:W-:Y:S01]  /*a570*/  STG.E.U16 desc[UR28][R34.64], R12 ;  /* 0x0000000c22007986 */ /* 0x0007e2000c10151c */
[----:B-1----:R-:W-:Y:S02]  /*a580*/  PRMT R26, R16, 0x7632, R26 ;  /* 0x00007632101a7816 */ /* 0x002fe4000000001a */
[-C--:B------:R-:W-:Y:S01]  /*a590*/  LEA.HI.X.SX32 R65, R65, R7.reuse, 0x1, P6 ;  /* 0x0000000741417211 */ /* 0x080fe200030f0eff */
[----:B------:R1:W-:Y:S01]  /*a5a0*/  STG.E.U16 desc[UR28][R36.64], R25 ;  /* 0x0000001924007986 */ /* 0x0003e2000c10151c */
[----:B0-----:R-:W-:Y:S01]  /*a5b0*/  PRMT R28, R17, 0x7632, R28 ;  /* 0x00007632111c7816 */ /* 0x001fe2000000001c */
[----:B--2---:R-:W0:Y:S01]  /*a5c0*/  LDC.64 R10, c[0x0][0x230] ;  /* 0x00008c00ff0a7b82 */ /* 0x004e220000000a00 */
[----:B------:R-:W-:Y:S01]  /*a5d0*/  IADD3 R70, P6, R105, R6, RZ ;  /* 0x0000000669467210 */ /* 0x000fe20007fde0ff */
[----:B------:R2:W-:Y:S01]  /*a5e0*/  STG.E.U16 desc[UR28][R38.64], R13 ;  /* 0x0000000d26007986 */ /* 0x0005e2000c10151c */
[----:B------:R-:W-:-:S02]  /*a5f0*/  LEA.HI.X.SX32 R69, R69, R7, 0x1, P5 ;  /* 0x0000000745457211 */ /* 0x000fc400028f0eff */
[----:B------:R-:W-:Y:S01]  /*a600*/  PRMT R30, R18, 0x7632, R30 ;  /* 0x00007632121e7816 */ /* 0x000fe2000000001e */
[----:B------:R-:W-:Y:S01]  /*a610*/  STG.E.U16 desc[UR28][R40.64], R20 ;  /* 0x0000001428007986 */ /* 0x000fe2000c10151c */
[-C--:B------:R-:W-:Y:S02]  /*a620*/  IADD3 R74, P5, R109, R6.reuse, RZ ;  /* 0x000000066d4a7210 */ /* 0x080fe40007fbe0ff */
[----:B----4-:R-:W-:Y:S01]  /*a630*/  PRMT R32, R19, 0x7632, R32 ;  /* 0x0000763213207816 */ /* 0x010fe20000000020 */
[----:B------:R-:W-:Y:S01]  /*a640*/  STG.E.U16 desc[UR28][R42.64], R14 ;  /* 0x0000000e2a007986 */ /* 0x000fe2000c10151c */
[-C--:B------:R-:W-:Y:S02]  /*a650*/  LEA.HI.X.SX32 R71, R71, R7.reuse, 0x1, P6 ;  /* 0x0000000747477211 */ /* 0x080fe400030f0eff */
[----:B------:R-:W-:Y:S01]  /*a660*/  IADD3 R76, P6, R111, R6, RZ ;  /* 0x000000066f4c7210 */ /* 0x000fe20007fde0ff */
[----:B------:R-:W-:Y:S01]  /*a670*/  STG.E.U16 desc[UR28][R44.64], R22 ;  /* 0x000000162c007986 */ /* 0x000fe2000c10151c */
[----:B------:R-:W-:-:S02]  /*a680*/  LEA.HI.X.SX32 R73, R73, R7, 0x1, P4 ;  /* 0x0000000749497211 */ /* 0x000fc400020f0eff */
[----:B---3--:R-:W-:Y:S01]  /*a690*/  PRMT R34, R84, 0x7632, R34 ;  /* 0x0000763254227816 */ /* 0x008fe20000000022 */
[----:B------:R-:W-:Y:S01]  /*a6a0*/  STG.E.U16 desc[UR28][R46.64], R15 ;  /* 0x0000000f2e007986 */ /* 0x000fe2000c10151c */
[-C--:B------:R-:W-:Y:S02]  /*a6b0*/  IADD3 R78, P4, R113, R6.reuse, RZ ;  /* 0x00000006714e7210 */ /* 0x080fe40007f9e0ff */
[-C--:B------:R-:W-:Y:S01]  /*a6c0*/  LEA.HI.X.SX32 R75, R75, R7.reuse, 0x1, P5 ;  /* 0x000000074b4b7211 */ /* 0x080fe200028f0eff */
[----:B------:R-:W-:Y:S01]  /*a6d0*/  STG.E.U16 desc[UR28][R48.64], R24 ;  /* 0x0000001830007986 */ /* 0x000fe2000c10151c */
[----:B------:R-:W-:Y:S02]  /*a6e0*/  IADD3 R6, P5, R115, R6, RZ ;  /* 0x0000000673067210 */ /* 0x000fe40007fbe0ff */
[----:B-1----:R-:W-:Y:S01]  /*a6f0*/  PRMT R36, R85, 0x7632, R36 ;  /* 0x0000763255247816 */ /* 0x002fe20000000024 */
[----:B------:R-:W-:Y:S01]  /*a700*/  STG.E.U16 desc[UR28][R50.64], R16 ;  /* 0x0000001032007986 */ /* 0x000fe2000c10151c */
[----:B------:R-:W-:-:S02]  /*a710*/  LEA.HI.X.SX32 R77, R77, R7, 0x1, P6 ;  /* 0x000000074d4d7211 */ /* 0x000fc400030f0eff */
[----:B--2---:R-:W-:Y:S01]  /*a720*/  PRMT R38, R86, 0x7632, R38 ;  /* 0x0000763256267816 */ /* 0x004fe20000000026 */
[----:B------:R-:W-:Y:S01]  /*a730*/  STG.E.U16 desc[UR28][R52.64], R26 ;  /* 0x0000001a34007986 */ /* 0x000fe2000c10151c */
[-C--:B------:R-:W-:Y:S02]  /*a740*/  LEA.HI.X.SX32 R79, R79, R7.reuse, 0x1, P4 ;  /* 0x000000074f4f7211 */ /* 0x080fe400020f0eff */
[----:B------:R-:W-:Y:S01]  /*a750*/  LEA.HI.X.SX32 R7, R83, R7, 0x1, P5 ;  /* 0x0000000753077211 */ /* 0x000fe200028f0eff */
[----:B------:R-:W-:Y:S01]  /*a760*/  STG.E.U16 desc[UR28][R54.64], R17 ;  /* 0x0000001136007986 */ /* 0x000fe2000c10151c */
[----:B------:R-:W-:Y:S02]  /*a770*/  PRMT R12, R87, 0x7632, R12 ;  /* 0x00007632570c7816 */ /* 0x000fe4000000000c */
[----:B------:R-:W-:Y:S01]  /*a780*/  FSEL R3, R80, -INF , P2 ;  /* 0xff80000050037808 */ /* 0x000fe20001000000 */
[----:B------:R-:W-:Y:S01]  /*a790*/  STG.E.U16 desc[UR28][R56.64], R28 ;  /* 0x0000001c38007986 */ /* 0x000fe2000c10151c */
[----:B------:R-:W-:-:S03]  /*a7a0*/  LOP3.LUT R8, R8, 0x1f8, RZ, 0xc0, !PT ;  /* 0x000001f808087812 */ /* 0x000fc600078ec0ff */
[----:B------:R-:W-:Y:S01]  /*a7b0*/  STG.E.U16 desc[UR28][R58.64], R18 ;  /* 0x000000123a007986 */ /* 0x000fe2000c10151c */
[----:B------:R-:W-:Y:S01]  /*a7c0*/  FFMA R5, R3, 0.69314718246459960938, R0 ;  /* 0x3f31721803057823 */ /* 0x000fe20000000000 */
[C---:B------:R-:W-:Y:S02]  /*a7d0*/  IMAD.SHL.U32 R3, R198.reuse, 0x4, RZ ;  /* 0x00000004c6037824 */ /* 0x040fe400078e00ff */
[----:B------:R-:W-:Y:S01]  /*a7e0*/  STG.E.U16 desc[UR28][R60.64], R30 ;  /* 0x0000001e3c007986 */ /* 0x000fe2000c10151c */
[----:B------:R-:W-:-:S03]  /*a7f0*/  IMAD.HI R0, R198, 0x4, RZ ;  /* 0x00000004c6007827 */ /* 0x000fc600078e02ff */
[----:B------:R-:W-:Y:S04]  /*a800*/  STG.E.U16 desc[UR28][R62.64], R19 ;  /* 0x000000133e007986 */ /* 0x000fe8000c10151c */
        /* <DEDUP_REMOVED lines=8> */
[----:B------:R-:W-:Y:S01]  /*a890*/  STG.E.U16 desc[UR28][R6.64], R12 ;  /* 0x0000000c06007986 */ /* 0x000fe2000c10151c */
[----:B------:R-:W-:Y:S06]  /*a8a0*/  BAR.SYNC.DEFER_BLOCKING 0x0 ;  /* 0x0000000000007b1d */ /* 0x000fec0000010000 */
[----:B------:R0:W-:Y:S04]  /*a8b0*/  STS.64 [R8+UR20], R4 ;  /* 0x0000000408007988 */ /* 0x0001e80008000a14 */
[----:B------:R-:W-:Y:S01]  /*a8c0*/  STS.64 [R8+UR20+0x200], R128 ;  /* 0x0002008008007988 */ /* 0x000fe20008000a14 */
[----:B------:R-:W-:Y:S01]  /*a8d0*/  BAR.SYNC.DEFER_BLOCKING 0x0 ;  /* 0x0000000000007b1d */ /* 0x000fe20000010000 */
[----:B0-----:R-:W-:-:S04]  /*a8e0*/  IADD3 R4, P0, P1, R3, UR6, R10 ;  /* 0x0000000603047c10 */ /* 0x001fc8000f91e00a */
[----:B------:R-:W-:Y:S01]  /*a8f0*/  IADD3.X R5, R0, UR5, R11, P0, P1 ;  /* 0x0000000500057c10 */ /* 0x000fe200087e240b */
[----:B------:R-:W0:Y:S04]  /*a900*/  LDS R9, [R2] ;  /* 0x0000000002097984 */ /* 0x000e280000000800 */
[----:B0-----:R-:W-:Y:S01]  /*a910*/  STG.E desc[UR28][R4.64], R9 ;  /* 0x0000000904007986 */ /* 0x001fe2000c10191c */
[----:B------:R-:W-:Y:S05]  /*a920*/  EXIT ;  /* 0x000000000000794d */ /* 0x000fea0003800000 */
.L_x_2:
[----:B------:R-:W-:-:S00]  /*a930*/  BRA `(.L_x_2) ;  /* 0xfffffffc00fc7947 */ /* 0x000fc0000383ffff */
[----:B------:R-:W-:-:S00]  /*a940*/  NOP ;  /* 0x0000000000007918 */ /* 0x000fc00000000000 */
        /* <DEDUP_REMOVED lines=11> */
.L_x_3:


//--------------------- .nv.global.init           --------------------------
	.section	.nv.global.init,"aw",@progbits
.nv.global.init:
	.type		_$_str,@object
	.size		_$_str,(.L_0 - _$_str)
_$_str:
        /*0000*/ 	.byte	0x5f, 0x5f, 0x43, 0x55, 0x44, 0x41, 0x5f, 0x46, 0x54, 0x5a, 0x00
.L_0:


//--------------------- .nv.shared.attn_fwd       --------------------------
	.section	.nv.shared.attn_fwd,"aw",@nobits
	.sectionflags	@""
	.align	16
	.zero		1024


//--------------------- .nv.shared.reserved.0     --------------------------
	.section	.nv.shared.reserved.0,"aw",@nobits
	.weak		__nv_reservedSMEM_offset_0_alias
	.size		__nv_reservedSMEM_offset_0_alias, 0, 0
	.other		__nv_reservedSMEM_offset_0_alias,@"STO_CUDA_RESERVED_SHARED STV_DEFAULT"
__nv_reservedSMEM_offset_0_alias:
	.zero		0


//--------------------- .nv.constant0.attn_fwd    --------------------------
	.section	.nv.constant0.attn_fwd,"a",@progbits
	.sectionflags	@""
	.align	4
.nv.constant0.attn_fwd:
	.zero		664


//--------------------- SYMBOLS --------------------------

	.type		.nv.reservedSmem.offset0,@object
	.size		.nv.reservedSmem.offset0,0x4
